def gluon_wgmma(
    a_ptr,
    b_ptr,
    c_ptr,
    M,
    N,
    K,
    stride_am,
    stride_bk,
    stride_cm,
    BLOCK_M: gl.constexpr,
    BLOCK_N: gl.constexpr,
    BLOCK_K: gl.constexpr,
    DTYPE: gl.constexpr,
    A_LAYOUT: gl.constexpr,
    B_LAYOUT: gl.constexpr,
    C_LAYOUT: gl.constexpr,
    B_SHAPE: gl.constexpr,
    TRANS_B: gl.constexpr,
    NUM_BUFFERS: gl.constexpr,
    NUM_WARPS: gl.constexpr,
):
    a_desc = tma.make_tensor_descriptor(
        a_ptr, [M, K], [stride_am, 1], [BLOCK_M, BLOCK_K], A_LAYOUT
    )
    b_desc = tma.make_tensor_descriptor(
        b_ptr,
        [N, K] if TRANS_B else [K, N],
        [stride_bk, 1],
        B_SHAPE,
        B_LAYOUT,
    )
    c_desc = tma.make_tensor_descriptor(
        c_ptr, [M, N], [stride_cm, 1], [BLOCK_M, BLOCK_N], C_LAYOUT
    )

    a_bufs = gl.allocate_shared_memory(
        DTYPE, [NUM_BUFFERS, BLOCK_M, BLOCK_K], A_LAYOUT
    )
    b_bufs = gl.allocate_shared_memory(DTYPE, [NUM_BUFFERS] + B_SHAPE, B_LAYOUT)

    pid_m = gl.program_id(0)
    pid_n = gl.program_id(1)
    off_m = pid_m * BLOCK_M
    off_n = pid_n * BLOCK_N

    mma_layout: gl.constexpr = pick_wgmma_layout(DTYPE, BLOCK_M, BLOCK_N, NUM_WARPS)
    acc = warpgroup_mma_init(
        gl.zeros((BLOCK_M, BLOCK_N), dtype=gl.float32, layout=mma_layout)
    )

    bars = gl.allocate_shared_memory(
        gl.int64, [NUM_BUFFERS, 1], mbarrier.MBarrierLayout()
    )
    for i in gl.static_range(NUM_BUFFERS):
        mbarrier.init(bars.index(i), count=1)
    idx = 0
    phase = 0

    for k in range(0, K, BLOCK_K):
        a = a_bufs.index(idx)
        b = b_bufs.index(idx)
        bar = bars.index(idx)
        mbarrier.expect(bar, a_desc.block_type.nbytes + b_desc.block_type.nbytes)
        tma.async_copy_global_to_shared(a_desc, [off_m, k], bar, a)
        tma.async_copy_global_to_shared(
            b_desc, [off_n, k] if TRANS_B else [k, off_n], bar, b
        )
        mbarrier.wait(bar, phase=phase)

        if TRANS_B:
            b = b.permute((1, 0))
        acc = warpgroup_mma_wait(num_outstanding=0, deps=(acc,))
        acc = warpgroup_mma(a, b, acc, is_async=True)

        idx += 1
        if idx == NUM_BUFFERS:
            idx = 0
            phase ^= 1

    acc = warpgroup_mma_wait(num_outstanding=0, deps=(acc,))
    for i in gl.static_range(NUM_BUFFERS):
        mbarrier.invalidate(bars.index(i))

    c_smem = gl.allocate_shared_memory(DTYPE, [BLOCK_M, BLOCK_N], C_LAYOUT)
    c_smem.store(acc.to(DTYPE))
    fence_async_shared()
    tma.async_copy_shared_to_global(c_desc, [off_m, off_n], c_smem)
    tma.store_wait(pendings=0)

# config = {"BLOCK_K": 128, "BLOCK_M": 64, "BLOCK_N": 128, "arch": "sm_90", "dtype": "bf16", "num_buffers": 1, "num_warps": 8, "trans_b": 0}
# arch = sm_90


// ===== COMPILED SASS (sm_90a) =====

	.target	sm_90a

	.elftype	@"ET_EXEC"


//--------------------- .note.nv.tkinfo           --------------------------
	.section	.note.nv.tkinfo,"",@"SHT_NOTE"
	.sectionflags	@"SHF_NOTE_NV_TKINFO"
	.tkinfo
        /*0018*/ 	.word	0x00000002
        /*0030*/ 	.string	""
        /*0030*/ 	.string	"ptxas"
        /*0030*/ 	.string	"Cuda compilation tools, release 13.0, V13.0.88"
        /*0030*/ 	.string	"Build cuda_13.0.r13.0/compiler.36424714_0"
        /*0030*/ 	.string	"-v  -suppress-debug-info  -lineinfo  -arch sm_90a "



//--------------------- .note.nv.cuinfo           --------------------------
	.section	.note.nv.cuinfo,"",@"SHT_NOTE"
	.sectionflags	@"SHF_NOTE_NV_CUINFO"
        /*0018*/ 	.short	0x0002
        /*001a*/ 	.short	0x005a
        /*001c*/ 	.short	0x0082
	.zero		2


//--------------------- .nv.info                  --------------------------
	.section	.nv.info,"",@"SHT_CUDA_INFO"
	.align	4


	//----- nvinfo : EIATTR_REGCOUNT
	.align		4
        /*0000*/ 	.byte	0x04, 0x2f
        /*0002*/ 	.short	(.L_1 - .L_0)
	.align		4
.L_0:
        /*0004*/ 	.word	index@(gluon_wgmma)
        /*0008*/ 	.word	0x0000003a


	//----- nvinfo : EIATTR_FRAME_SIZE
	.align		4
.L_1:
        /*000c*/ 	.byte	0x04, 0x11
        /*000e*/ 	.short	(.L_3 - .L_2)
	.align		4
.L_2:
        /*0010*/ 	.word	index@(gluon_wgmma)
        /*0014*/ 	.word	0x00000000


	//----- nvinfo : EIATTR_MIN_STACK_SIZE
	.align		4
.L_3:
        /*0018*/ 	.byte	0x04, 0x12
        /*001a*/ 	.short	(.L_5 - .L_4)
	.align		4
.L_4:
        /*001c*/ 	.word	index@(gluon_wgmma)
        /*0020*/ 	.word	0x00000000
.L_5:


//--------------------- .nv.compat                --------------------------
	.section	.nv.compat,"",@"SHT_CUDA_COMPAT_INFO"
	.align	4
        /*0000*/ 	.byte	0x02, 0x09, 0x01, 0x00, 0x02, 0x02, 0x04, 0x00, 0x02, 0x05, 0x05, 0x00, 0x03, 0x07, 0x01, 0x01
        /*0010*/ 	.byte	0x02, 0x03, 0x03, 0x00, 0x02, 0x06, 0x01, 0x00, 0x04, 0x0b, 0x08, 0x00, 0x00, 0x00, 0x00, 0x00
        /*0020*/ 	.byte	0x00, 0x00, 0x00, 0x00


//--------------------- .nv.info.gluon_wgmma      --------------------------
	.section	.nv.info.gluon_wgmma,"",@"SHT_CUDA_INFO"
	.sectionflags	@""
	.align	4


	//----- nvinfo : EIATTR_CUDA_API_VERSION
	.align		4
        /*0000*/ 	.byte	0x04, 0x37
        /*0002*/ 	.short	(.L_7 - .L_6)
.L_6:
        /*0004*/ 	.word	0x00000082


	//----- nvinfo : EIATTR_KPARAM_INFO
	.align		4
.L_7:
        /*0008*/ 	.byte	0x04, 0x17
        /*000a*/ 	.short	(.L_9 - .L_8)
.L_8:
        /*000c*/ 	.word	0x00000000
        /*0010*/ 	.short	0x000a
        /*0012*/ 	.short	0x0048
        /*0014*/ 	.byte	0x00, 0xf4, 0x21, 0x00


	//----- nvinfo : EIATTR_KPARAM_INFO
	.align		4
.L_9:
        /*0018*/ 	.byte	0x04, 0x17
        /*001a*/ 	.short	(.L_11 - .L_10)
.L_10:
        /*001c*/ 	.word	0x00000000
        /*0020*/ 	.short	0x0009
        /*0022*/ 	.short	0x0040
        /*0024*/ 	.byte	0x00, 0xf4, 0x21, 0x00


	//----- nvinfo : EIATTR_KPARAM_INFO
	.align		4
.L_11:
        /*0028*/ 	.byte	0x04, 0x17
        /*002a*/ 	.short	(.L_13 - .L_12)
.L_12:
        /*002c*/ 	.word	0x00000000
        /*0030*/ 	.short	0x0008
        /*0032*/ 	.short	0x0038
        /*0034*/ 	.byte	0x00, 0xf0, 0x21, 0x00


	//----- nvinfo : EIATTR_KPARAM_INFO
	.align		4
.L_13:
        /*0038*/ 	.byte	0x04, 0x17
        /*003a*/ 	.short	(.L_15 - .L_14)
.L_14:
        /*003c*/ 	.word	0x00000000
        /*0040*/ 	.short	0x0007
        /*0042*/ 	.short	0x0030
        /*0044*/ 	.byte	0x00, 0xf0, 0x21, 0x00


	//----- nvinfo : EIATTR_KPARAM_INFO
	.align		4
.L_15:
        /*0048*/ 	.byte	0x04, 0x17
        /*004a*/ 	.short	(.L_17 - .L_16)
.L_16:
        /*004c*/ 	.word	0x00000000
        /*0050*/ 	.short	0x0006
        /*0052*/ 	.short	0x0028
        /*0054*/ 	.byte	0x00, 0xf0, 0x21, 0x00


	//----- nvinfo : EIATTR_KPARAM_INFO
	.align		4
.L_17:
        /*0058*/ 	.byte	0x04, 0x17
        /*005a*/ 	.short	(.L_19 - .L_18)
.L_18:
        /*005c*/ 	.word	0x00000000
        /*0060*/ 	.short	0x0005
        /*0062*/ 	.short	0x0020
        /*0064*/ 	.byte	0x00, 0xf0, 0x11, 0x00


	//----- nvinfo : EIATTR_KPARAM_INFO
	.align		4
.L_19:
        /*0068*/ 	.byte	0x04, 0x17
        /*006a*/ 	.short	(.L_21 - .L_20)
.L_20:
        /*006c*/ 	.word	0x00000000
        /*0070*/ 	.short	0x0004
        /*0072*/ 	.short	0x001c
        /*0074*/ 	.byte	0x00, 0xf0, 0x11, 0x00


	//----- nvinfo : EIATTR_KPARAM_INFO
	.align		4
.L_21:
        /*0078*/ 	.byte	0x04, 0x17
        /*007a*/ 	.short	(.L_23 - .L_22)
.L_22:
        /*007c*/ 	.word	0x00000000
        /*0080*/ 	.short	0x0003
        /*0082*/ 	.short	0x0018
        /*0084*/ 	.byte	0x00, 0xf0, 0x11, 0x00


	//----- nvinfo : EIATTR_KPARAM_INFO
	.align		4
.L_23:
        /*0088*/ 	.byte	0x04, 0x17
        /*008a*/ 	.short	(.L_25 - .L_24)
.L_24:
        /*008c*/ 	.word	0x00000000
        /*0090*/ 	.short	0x0002
        /*0092*/ 	.short	0x0010
        /*0094*/ 	.byte	0x00, 0xf4, 0x21, 0x00


	//----- nvinfo : EIATTR_KPARAM_INFO
	.align		4
.L_25:
        /*0098*/ 	.byte	0x04, 0x17
        /*009a*/ 	.short	(.L_27 - .L_26)
.L_26:
        /*009c*/ 	.word	0x00000000
        /*00a0*/ 	.short	0x0001
        /*00a2*/ 	.short	0x0008
        /*00a4*/ 	.byte	0x00, 0xf4, 0x21, 0x00


	//----- nvinfo : EIATTR_KPARAM_INFO
	.align		4
.L_27:
        /*00a8*/ 	.byte	0x04, 0x17
        /*00aa*/ 	.short	(.L_29 - .L_28)
.L_28:
        /*00ac*/ 	.word	0x00000000
        /*00b0*/ 	.short	0x0000
        /*00b2*/ 	.short	0x0000
        /*00b4*/ 	.byte	0x00, 0xf4, 0x21, 0x00


	//----- nvinfo : EIATTR_SPARSE_MMA_MASK
	.align		4
.L_29:
        /*00b8*/ 	.byte	0x03, 0x50
        /*00ba*/ 	.short	0x0000


	//----- nvinfo : EIATTR_MAXREG_COUNT
	.align		4
        /*00bc*/ 	.byte	0x03, 0x1b
        /*00be*/ 	.short	0x00ff


	//----- nvinfo : EIATTR_NUM_BARRIERS
	.align		4
        /*00c0*/ 	.byte	0x02, 0x4c
        /*00c2*/ 	.byte	0x01
	.zero		1


	//----- nvinfo : EIATTR_MERCURY_ISA_VERSION
	.align		4
        /*00c4*/ 	.byte	0x03, 0x5f
        /*00c6*/ 	.short	0x0101


	//----- nvinfo : EIATTR_INT_WARP_WIDE_INSTR_OFFSETS
	.align		4
        /*00c8*/ 	.byte	0x04, 0x31
        /*00ca*/ 	.short	(.L_31 - .L_30)


	//   ....[0]....
.L_30:
        /*00cc*/ 	.word	0x00001300


	//   ....[1]....
        /*00d0*/ 	.word	0x00001390


	//   ....[2]....
        /*00d4*/ 	.word	0x000016f0


	//   ....[3]....
        /*00d8*/ 	.word	0x00001700


	//   ....[4]....
        /*00dc*/ 	.word	0x00001780


	//   ....[5]....
        /*00e0*/ 	.word	0x00001790


	//   ....[6]....
        /*00e4*/ 	.word	0x00001d10


	//   ....[7]....
        /*00e8*/ 	.word	0x00001d20


	//----- nvinfo : EIATTR_COOP_GROUP_MASK_REGIDS
	.align		4
.L_31:
        /*00ec*/ 	.byte	0x04, 0x29
        /*00ee*/ 	.short	(.L_33 - .L_32)


	//   ....[0]....
.L_32:
        /*00f0*/ 	.word	0xffffffff


	//   ....[1]....
        /*00f4*/ 	.word	0xffffffff


	//   ....[2]....
        /*00f8*/ 	.word	0xffffffff


	//----- nvinfo : EIATTR_COOP_GROUP_INSTR_OFFSETS
	.align		4
.L_33:
        /*00fc*/ 	.byte	0x04, 0x28
        /*00fe*/ 	.short	(.L_35 - .L_34)


	//   ....[0]....
.L_34:
        /*0100*/ 	.word	0x00000150


	//   ....[1]....
        /*0104*/ 	.word	0x00000720


	//   ....[2]....
        /*0108*/ 	.word	0x00000cd0


	//----- nvinfo : EIATTR_MBARRIER_INSTR_OFFSETS
	.align		4
.L_35:
        /*010c*/ 	.byte	0x04, 0x39
        /*010e*/ 	.short	(.L_37 - .L_36)


	//   ....[0]....
.L_36:
        /*0110*/ 	.word	0x00001450
        /*0114*/ 	.word	0x000000ff
        /*0118*/ 	.word	0x0000c000
        /*011c*/ 	.short	0x0100
        /*011e*/ 	.byte	0x10
	.zero		1


	//   ....[1]....
        /*0120*/ 	.word	0x00001830
        /*0124*/ 	.word	0x000000ff
        /*0128*/ 	.word	0x0000c000
        /*012c*/ 	.short	0x010a
        /*012e*/ 	.byte	0x10
	.zero		1


	//   ....[2]....
        /*0130*/ 	.word	0x00001bb0
        /*0134*/ 	.word	0x000000ff
        /*0138*/ 	.word	0x0000c000
        /*013c*/ 	.short	0x0108
        /*013e*/ 	.byte	0x10
	.zero		1


	//   ....[3]....
        /*0140*/ 	.word	0x00001db0
        /*0144*/ 	.word	0x000000ff
        /*0148*/ 	.word	0x0000c000
        /*014c*/ 	.short	0x010a
        /*014e*/ 	.byte	0x10
	.zero		1


	//----- nvinfo : EIATTR_NUM_MBARRIERS
	.align		4
.L_37:
        /*0150*/ 	.byte	0x03, 0x38
        /*0152*/ 	.short	0x0001


	//----- nvinfo : EIATTR_EXIT_INSTR_OFFSETS
	.align		4
        /*0154*/ 	.byte	0x04, 0x1c
        /*0156*/ 	.short	(.L_39 - .L_38)


	//   ....[0]....
.L_38:
        /*0158*/ 	.word	0x00001da0


	//----- nvinfo : EIATTR_REQNTID
	.align		4
.L_39:
        /*015c*/ 	.byte	0x04, 0x10
        /*015e*/ 	.short	(.L_41 - .L_40)
.L_40:
        /*0160*/ 	.word	0x00000100
        /*0164*/ 	.word	0x00000001
        /*0168*/ 	.word	0x00000001


	//----- nvinfo : EIATTR_CRS_STACK_SIZE
	.align		4
.L_41:
        /*016c*/ 	.byte	0x04, 0x1e
        /*016e*/ 	.short	(.L_43 - .L_42)
.L_42:
        /*0170*/ 	.word	0x00000000


	//----- nvinfo : EIATTR_CBANK_PARAM_SIZE
	.align		4
.L_43:
        /*0174*/ 	.byte	0x03, 0x19
        /*0176*/ 	.short	0x0050


	//----- nvinfo : EIATTR_PARAM_CBANK
	.align		4
        /*0178*/ 	.byte	0x04, 0x0a
        /*017a*/ 	.short	(.L_45 - .L_44)
	.align		4
.L_44:
        /*017c*/ 	.word	index@(.nv.constant0.gluon_wgmma)
        /*0180*/ 	.short	0x0210
        /*0182*/ 	.short	0x0050


	//----- nvinfo : EIATTR_SW_WAR
	.align		4
.L_45:
        /*0184*/ 	.byte	0x04, 0x36
        /*0186*/ 	.short	(.L_47 - .L_46)
.L_46:
        /*0188*/ 	.word	0x00000008
.L_47:


//--------------------- .nv.callgraph             --------------------------
	.section	.nv.callgraph,"",@"SHT_CUDA_CALLGRAPH"
	.align	4
	.sectionentsize	8
	.align		4
        /*0000*/ 	.word	0x00000000
	.align		4
        /*0004*/ 	.word	0xffffffff
	.align		4
        /*0008*/ 	.word	0x00000000
	.align		4
        /*000c*/ 	.word	0xfffffffe
	.align		4
        /*0010*/ 	.word	0x00000000
	.align		4
        /*0014*/ 	.word	0xfffffffd
	.align		4
        /*0018*/ 	.word	0x00000000
	.align		4
        /*001c*/ 	.word	0xfffffffc


//--------------------- .text.gluon_wgmma         --------------------------
	.section	.text.gluon_wgmma,"ax",@progbits
	.align	128
        .global         gluon_wgmma
        .type           gluon_wgmma,@function
        .size           gluon_wgmma,(.L_x_52 - gluon_wgmma)
        .other          gluon_wgmma,@"STO_CUDA_ENTRY STV_DEFAULT"
gluon_wgmma:
.text.gluon_wgmma:
[----:B------:R-:W-:Y:S01]  /*0000*/  LDC R1, c[0x0][0x28] ;  /* 0x00000a00ff017b82 */ /* 0x000fe20000000800 */
[----:B------:R-:W1:Y:S07]  /*0010*/  S2R R0, SR_TID.X ;  /* 0x0000000000007919 */ /* 0x000e6e0000002100 */
[----:B------:R-:W2:Y:S01]  /*0020*/  S2UR UR4, SR_CgaCtaId ;  /* 0x00000000000479c3 */ /* 0x000ea20000008800 */
[----:B------:R-:W-:Y:S01]  /*0030*/  UMOV UR16, 0x400 ;  /* 0x0000040000107882 */ /* 0x000fe20000000000 */
[----:B------:R-:W-:Y:S01]  /*0040*/  ULDC UR6, c[0x0][0xc] ;  /* 0x0000030000067ab9 */ /* 0x000fe20000000800 */
[----:B------:R-:W-:Y:S01]  /*0050*/  ULDC.64 UR50, c[0x0][0x250] ;  /* 0x0000940000327ab9 */ /* 0x000fe20000000a00 */
[----:B------:R-:W-:Y:S04]  /*0060*/  BSSY B0, `(.L_x_0) ;  /* 0x000001e000007945 */ /* 0x000fe80003800000 */
[----:B------:R-:W3:Y:S08]  /*0070*/  LDC R2, c[0x0][0x228] ;  /* 0x00008a00ff027b82 */ /* 0x000ef00000000800 */
[----:B------:R-:W4:Y:S08]  /*0080*/  LDC R10, c[0x0][0x230] ;  /* 0x00008c00ff0a7b82 */ /* 0x000f300000000800 */
[----:B------:R-:W-:Y:S01]  /*0090*/  S2UR UR53, SR_CTAID.Y ;  /* 0x00000000003579c3 */ /* 0x000fe20000002600 */
[----:B--2---:R-:W-:-:S03]  /*00a0*/  ULEA UR16, UR4, UR16, 0x18 ;  /* 0x0000001004107291 */ /* 0x004fc6000f8ec03f */
[----:B------:R-:W-:Y:S01]  /*00b0*/  ULDC UR4, c[0x0][0x10] ;  /* 0x0000040000047ab9 */ /* 0x000fe20000000800 */
[----:B-1----:R-:W-:-:S03]  /*00c0*/  LOP3.LUT R6, R0, 0xff, RZ, 0xc0, !PT ;  /* 0x000000ff00067812 */ /* 0x002fc600078ec0ff */
[----:B------:R-:W1:Y:S01]  /*00d0*/  S2UR UR5, SR_CTAID.Z ;  /* 0x00000000000579c3 */ /* 0x000e620000002700 */
[----:B---3--:R-:W-:Y:S01]  /*00e0*/  VIADD R2, R2, 0xffffffff ;  /* 0xffffffff02027836 */ /* 0x008fe20000000000 */
[C---:B------:R-:W-:Y:S02]  /*00f0*/  ISETP.GE.U32.AND P0, PT, R6.reuse, 0x20, PT ;  /* 0x000000200600780c */ /* 0x040fe40003f06070 */
[C---:B------:R-:W-:Y:S02]  /*0100*/  ISETP.NE.U32.AND P2, PT, R6.reuse, RZ, PT ;  /* 0x000000ff0600720c */ /* 0x040fe40003f45070 */
[----:B------:R-:W-:Y:S02]  /*0110*/  LEA R14, R6, UR16, 0x2 ;  /* 0x00000010060e7c11 */ /* 0x000fe4000f8e10ff */
[----:B------:R-:W2:Y:S01]  /*0120*/  S2UR UR54, SR_CTAID.X ;  /* 0x00000000003679c3 */ /* 0x000ea20000002500 */
[----:B----4-:R-:W-:-:S06]  /*0130*/  VIADD R11, R10, 0xffffffff ;  /* 0xffffffff0a0b7836 */ /* 0x010fcc0000000000 */
[----:B------:R3:W-:Y:S01]  /*0140*/  @!P0 STS [R14], RZ ;  /* 0x000000ff0e008388 */ /* 0x0007e20000000800 */
[----:B------:R-:W-:-:S03]  /*0150*/  NOP ;  /* 0x0000000000007918 */ /* 0x000fc60000000000 */
[----:B------:R3:W-:Y:S01]  /*0160*/  @!P2 STS [UR16+0x24], R2 ;  /* 0x00002402ff00a988 */ /* 0x0007e20008000810 */
[----:B-1----:R-:W-:-:S03]  /*0170*/  UIMAD UR4, UR5, UR4, UR53 ;  /* 0x00000004050472a4 */ /* 0x002fc6000f8e0235 */
[----:B------:R3:W-:Y:S01]  /*0180*/  @!P2 STS [UR16+0x20], R11 ;  /* 0x0000200bff00a988 */ /* 0x0007e20008000810 */
[----:B--2---:R-:W-:-:S04]  /*0190*/  UIMAD UR4, UR4, UR6, UR54 ;  /* 0x00000006040472a4 */ /* 0x004fc8000f8e0236 */
[----:B------:R-:W-:-:S04]  /*01a0*/  UIMAD UR4, UR4, 0x180, URZ ;  /* 0x00000180040478a4 */ /* 0x000fc8000f8e023f */
[----:B------:R-:W-:-:S04]  /*01b0*/  UIADD3 UR18, UP0, UR4, UR50, URZ ;  /* 0x0000003204127290 */ /* 0x000fc8000ff1e03f */
[----:B------:R-:W-:Y:S01]  /*01c0*/  ULEA.HI.X.SX32 UR19, UR4, UR51, 0x1, UP0 ;  /* 0x0000003304137291 */ /* 0x000fe200080f0e3f */
[----:B---3--:R-:W-:Y:S11]  /*01d0*/  @P2 BRA `(.L_x_1) ;  /* 0x0000000000182947 */ /* 0x008ff60003800000 */
[----:B------:R-:W1:Y:S01]  /*01e0*/  LDS R3, [UR16+0x8] ;  /* 0x00000810ff037984 */ /* 0x000e620008000800 */
[----:B------:R-:W2:Y:S01]  /*01f0*/  LDC.64 R8, c[0x0][0x210] ;  /* 0x00008400ff087b82 */ /* 0x000ea20000000a00 */
[----:B------:R-:W-:Y:S02]  /*0200*/  IMAD.MOV.U32 R4, RZ, RZ, 0x70 ;  /* 0x00000070ff047424 */ /* 0x000fe400078e00ff */
[----:B--2---:R2:W-:Y:S03]  /*0210*/  STS.64 [UR16], R8 ;  /* 0x00000008ff007988 */ /* 0x0045e60008000a10 */
[----:B-1----:R-:W-:-:S05]  /*0220*/  LOP3.LUT R3, R3, 0x10, R4, 0xd8, !PT ;  /* 0x0000001003037812 */ /* 0x002fca00078ed804 */
[----:B------:R2:W-:Y:S02]  /*0230*/  STS [UR16+0x8], R3 ;  /* 0x00000803ff007988 */ /* 0x0005e40008000810 */
.L_x_1:
[----:B------:R-:W-:Y:S05]  /*0240*/  BSYNC B0 ;  /* 0x0000000000007941 */ /* 0x000fea0003800000 */
.L_x_0:
[----:B------:R-:W-:Y:S04]  /*0250*/  BSSY B0, `(.L_x_2) ;  /* 0x000000a000007945 */ /* 0x000fe80003800000 */
[----:B------:R-:W-:Y:S05]  /*0260*/  @P2 BRA `(.L_x_3) ;  /* 0x0000000000202947 */ /* 0x000fea0003800000 */
[----:B--2---:R-:W1:Y:S01]  /*0270*/  LDS R3, [UR16+0x34] ;  /* 0x00003410ff037984 */ /* 0x004e620008000800 */
[----:B------:R-:W-:Y:S02]  /*0280*/  IMAD.MOV.U32 R4, RZ, RZ, 0x3f000000 ;  /* 0x3f000000ff047424 */ /* 0x000fe400078e00ff */
[----:B------:R-:W-:Y:S01]  /*0290*/  @!P2 IMAD.MOV.U32 R5, RZ, RZ, 0x3f ;  /* 0x0000003fff05a424 */ /* 0x000fe200078e00ff */
[----:B------:R-:W2:Y:S02]  /*02a0*/  @!P2 LDS R8, [UR16+0x38] ;  /* 0x00003810ff08a984 */ /* 0x000ea40008000800 */
[----:B-1----:R-:W-:Y:S02]  /*02b0*/  LOP3.LUT R3, R3, 0xff000000, R4, 0xb8, !PT ;  /* 0xff00000003037812 */ /* 0x002fe400078eb804 */
[----:B--2---:R-:W-:-:S03]  /*02c0*/  @!P2 LOP3.LUT R4, R8, 0xff, R5, 0xb8, !PT ;  /* 0x000000ff0804a812 */ /* 0x004fc600078eb805 */
[----:B------:R1:W-:Y:S04]  /*02d0*/  STS [UR16+0x34], R3 ;  /* 0x00003403ff007988 */ /* 0x0003e80008000810 */
[----:B------:R1:W-:Y:S02]  /*02e0*/  @!P2 STS [UR16+0x38], R4 ;  /* 0x00003804ff00a988 */ /* 0x0003e40008000810 */
.L_x_3:
[----:B------:R-:W-:Y:S05]  /*02f0*/  BSYNC B0 ;  /* 0x0000000000007941 */ /* 0x000fea0003800000 */
.L_x_2:
[----:B------:R-:W-:Y:S04]  /*0300*/  BSSY B0, `(.L_x_4) ;  /* 0x000000e000007945 */ /* 0x000fe80003800000 */
[----:B------:R-:W-:Y:S05]  /*0310*/  @P2 BRA `(.L_x_5) ;  /* 0x0000000000302947 */ /* 0x000fea0003800000 */
[----:B-1----:R-:W1:Y:S01]  /*0320*/  LDS R4, [UR16+0x34] ;  /* 0x00003410ff047984 */ /* 0x002e620008000800 */
[----:B------:R-:W3:Y:S03]  /*0330*/  LDC.64 R12, c[0x0][0x238] ;  /* 0x00008e00ff0c7b82 */ /* 0x000ee60000000a00 */
[----:B--2---:R-:W2:Y:S01]  /*0340*/  LDS R3, [UR16+0x1c] ;  /* 0x00001c10ff037984 */ /* 0x004ea20008000800 */
[C---:B---3--:R-:W-:Y:S01]  /*0350*/  SHF.L.U64.HI R8, R12.reuse, 0x1, R13 ;  /* 0x000000010c087819 */ /* 0x048fe2000001020d */
[----:B------:R-:W-:-:S03]  /*0360*/  IMAD.SHL.U32 R5, R12, 0x2, RZ ;  /* 0x000000020c057824 */ /* 0x000fc600078e00ff */
[--C-:B------:R-:W-:Y:S02]  /*0370*/  SHF.R.U32.HI R12, RZ, 0x4, R8.reuse ;  /* 0x00000004ff0c7819 */ /* 0x100fe40000011608 */
[----:B------:R-:W-:-:S05]  /*0380*/  SHF.R.U64 R5, R5, 0x4, R8 ;  /* 0x0000000405057819 */ /* 0x000fca0000001208 */
[----:B------:R3:W-:Y:S01]  /*0390*/  STS [UR16+0xc], R5 ;  /* 0x00000c05ff007988 */ /* 0x0007e20008000810 */
[----:B-1----:R-:W-:Y:S02]  /*03a0*/  LOP3.LUT R4, R4, 0x7, RZ, 0xb8, !PT ;  /* 0x0000000704047812 */ /* 0x002fe400078eb8ff */
[----:B--2---:R-:W-:-:S03]  /*03b0*/  LOP3.LUT R3, R3, 0xf, R12, 0xb8, !PT ;  /* 0x0000000f03037812 */ /* 0x004fc600078eb80c */
[----:B------:R3:W-:Y:S04]  /*03c0*/  STS [UR16+0x34], R4 ;  /* 0x00003404ff007988 */ /* 0x0007e80008000810 */
[----:B------:R3:W-:Y:S02]  /*03d0*/  STS [UR16+0x1c], R3 ;  /* 0x00001c03ff007988 */ /* 0x0007e40008000810 */
.L_x_5:
[----:B------:R-:W-:Y:S05]  /*03e0*/  BSYNC B0 ;  /* 0x0000000000007941 */ /* 0x000fea0003800000 */
.L_x_4:
[----:B------:R-:W-:Y:S04]  /*03f0*/  BSSY B1, `(.L_x_6) ;  /* 0x000001b000017945 */ /* 0x000fe80003800000 */
[----:B------:R-:W-:Y:S01]  /*0400*/  BSSY B0, `(.L_x_7) ;  /* 0x0000016000007945 */ /* 0x000fe20003800000 */
[----:B------:R-:W-:-:S03]  /*0410*/  IMAD.MOV.U32 R7, RZ, RZ, RZ ;  /* 0x000000ffff077224 */ /* 0x000fc600078e00ff */
[----:B------:R-:W-:Y:S05]  /*0420*/  @P2 BRA `(.L_x_8) ;  /* 0x0000000000202947 */ /* 0x000fea0003800000 */
[----:B-123--:R-:W1:Y:S02]  /*0430*/  LDS R3, [UR16+0x34] ;  /* 0x00003410ff037984 */ /* 0x00ee640008000800 */
[----:B-1----:R-:W-:-:S05]  /*0440*/  LOP3.LUT R3, R3, 0x38, RZ, 0xb8, !PT ;  /* 0x0000003803037812 */ /* 0x002fca00078eb8ff */
[----:B------:R1:W-:Y:S01]  /*0450*/  STS [UR16+0x34], R3 ;  /* 0x00003403ff007988 */ /* 0x0003e20008000810 */
[----:B------:R-:W-:Y:S05]  /*0460*/  @P2 BRA `(.L_x_9) ;  /* 0x0000000000202947 */ /* 0x000fea0003800000 */
[----:B-1----:R-:W1:Y:S01]  /*0470*/  LDS R3, [UR16+0x8] ;  /* 0x00000810ff037984 */ /* 0x002e620008000800 */
[----:B------:R-:W-:-:S05]  /*0480*/  IMAD.MOV.U32 R4, RZ, RZ, 0x780 ;  /* 0x00000780ff047424 */ /* 0x000fca00078e00ff */
[----:B-1----:R-:W-:-:S05]  /*0490*/  LOP3.LUT R3, R3, 0x500, R4, 0xd8, !PT ;  /* 0x0000050003037812 */ /* 0x002fca00078ed804 */
[----:B------:R4:W-:Y:S02]  /*04a0*/  STS [UR16+0x8], R3 ;  /* 0x00000803ff007988 */ /* 0x0009e40008000810 */
.L_x_8:
[----:B------:R-:W-:Y:S05]  /*04b0*/  @P2 BRA `(.L_x_10) ;  /* 0x0000000000282947 */ /* 0x000fea0003800000 */
[----:B-1234-:R-:W1:Y:S02]  /*04c0*/  LDS R3, [UR16+0x8] ;  /* 0x00000810ff037984 */ /* 0x01ee640008000800 */
[----:B-1----:R-:W-:-:S05]  /*04d0*/  LOP3.LUT R3, R3, 0x1800, RZ, 0xb8, !PT ;  /* 0x0000180003037812 */ /* 0x002fca00078eb8ff */
[----:B------:R2:W-:Y:S02]  /*04e0*/  STS [UR16+0x8], R3 ;  /* 0x00000803ff007988 */ /* 0x0005e40008000810 */
.L_x_9:
[----:B------:R-:W-:Y:S05]  /*04f0*/  @P2 BREAK B0 ;  /* 0x0000000000002942 */ /* 0x000fea0003800000 */
[----:B------:R-:W-:Y:S05]  /*0500*/  @P2 BRA `(.L_x_11) ;  /* 0x0000000000242947 */ /* 0x000fea0003800000 */
[----:B------:R-:W3:Y:S01]  /*0510*/  LDS R4, [UR16+0x8] ;  /* 0x00000810ff047984 */ /* 0x000ee20008000800 */
[----:B-12---:R-:W-:-:S05]  /*0520*/  IMAD.MOV.U32 R3, RZ, RZ, 0x6000 ;  /* 0x00006000ff037424 */ /* 0x006fca00078e00ff */
[----:B---3--:R-:W-:-:S04]  /*0530*/  LOP3.LUT R3, R4, 0x6000, R3, 0xd8, !PT ;  /* 0x0000600004037812 */ /* 0x008fc800078ed803 */
[----:B------:R-:W-:-:S05]  /*0540*/  LOP3.LUT R3, R3, 0x400000, RZ, 0xb8, !PT ;  /* 0x0040000003037812 */ /* 0x000fca00078eb8ff */
[----:B------:R5:W-:Y:S02]  /*0550*/  STS [UR16+0x8], R3 ;  /* 0x00000803ff007988 */ /* 0x000be40008000810 */
.L_x_10:
[----:B------:R-:W-:Y:S05]  /*0560*/  BSYNC B0 ;  /* 0x0000000000007941 */ /* 0x000fea0003800000 */
.L_x_7:
[----:B-12345:R-:W1:Y:S02]  /*0570*/  @!P2 LDS R3, [UR16+0x8] ;  /* 0x00000810ff03a984 */ /* 0x03ee640008000800 */
[----:B-1----:R-:W-:-:S05]  /*0580*/  @!P2 LOP3.LUT R3, R3, 0x8000, RZ, 0xb8, !PT ;  /* 0x000080000303a812 */ /* 0x002fca00078eb8ff */
[----:B------:R3:W-:Y:S02]  /*0590*/  @!P2 STS [UR16+0x8], R3 ;  /* 0x00000803ff00a988 */ /* 0x0007e40008000810 */
.L_x_11:
[----:B------:R-:W-:Y:S05]  /*05a0*/  BSYNC B1 ;  /* 0x0000000000017941 */ /* 0x000fea0003800000 */
.L_x_6:
[----:B------:R-:W-:Y:S05]  /*05b0*/  WARPSYNC.ALL ;  /* 0x0000000000007948 */ /* 0x000fea0003800000 */
[----:B-123--:R-:W1:Y:S02]  /*05c0*/  LDC R3, c[0x0][0x22c] ;  /* 0x00008b00ff037b82 */ /* 0x00ee640000000800 */
[----:B-1----:R-:W-:Y:S01]  /*05d0*/  VIADD R3, R3, 0xffffffff ;  /* 0xffffffff03037836 */ /* 0x002fe20000000000 */
[----:B------:R-:W-:Y:S06]  /*05e0*/  @P0 BRA `(.L_x_12) ;  /* 0x0000000000280947 */ /* 0x000fec0003800000 */
[----:B------:R-:W1:Y:S01]  /*05f0*/  S2R R4, SR_LANEID ;  /* 0x0000000000047919 */ /* 0x000e620000000000 */
[----:B------:R-:W-:Y:S05]  /*0600*/  WARPSYNC.ALL ;  /* 0x0000000000007948 */ /* 0x000fea0003800000 */
[----:B-1----:R-:W-:-:S05]  /*0610*/  IMAD.SHL.U32 R8, R4, 0x4, RZ ;  /* 0x0000000404087824 */ /* 0x002fca00078e00ff */
[----:B------:R-:W1:Y:S01]  /*0620*/  LDS R9, [R8+UR16] ;  /* 0x0000001008097984 */ /* 0x000e620008000800 */
[----:B------:R-:W-:-:S05]  /*0630*/  IADD3 R4, P1, R8, UR18, RZ ;  /* 0x0000001208047c10 */ /* 0x000fca000ff3e0ff */
[----:B------:R-:W-:-:S05]  /*0640*/  IMAD.X R5, RZ, RZ, UR19, P1 ;  /* 0x00000013ff057e24 */ /* 0x000fca00088e06ff */
[----:B-1----:R1:W2:Y:S01]  /*0650*/  ATOMG.E.EXCH.STRONG.GPU PT, RZ, [R4], R9 ;  /* 0x0000000904ff73a8 */ /* 0x0022a200041ee100 */
[----:B------:R-:W-:-:S04]  /*0660*/  DEPBAR {5,4,3,2,1,0} ;  /* 0x0000003f0000791a */ /* 0x000fc80000000000 */
[----:B------:R1:W-:Y:S01]  /*0670*/  UTMACCTL.IV [UR18] ;  /* 0x00000000120079b9 */ /* 0x0003e20008000000 */
[----:B------:R-:W-:Y:S01]  /*0680*/  NOP ;  /* 0x0000000000007918 */ /* 0x000fe20000000000 */
.L_x_12:
[----:B------:R-:W-:Y:S05]  /*0690*/  @P0 BRA `(.L_x_13) ;  /* 0x00000000000c0947 */ /* 0x000fea0003800000 */
[----:B------:R0:W-:Y:S01]  /*06a0*/  UTMACMDFLUSH ;  /* 0x00000000000079b7 */ /* 0x0001e20000000000 */
[----:B------:R-:W-:Y:S05]  /*06b0*/  @P0 BRA `(.L_x_13) ;  /* 0x0000000000040947 */ /* 0x000fea0003800000 */
[----:B------:R-:W-:-:S04]  /*06c0*/  DEPBAR.LE SB0, 0x0 ;  /* 0x000080000000791a */ /* 0x000fc80000000000 */
.L_x_13:
[----:B------:R-:W-:Y:S05]  /*06d0*/  WARPSYNC.ALL ;  /* 0x0000000000007948 */ /* 0x000fea0003800000 */
[----:B--2---:R-:W-:Y:S06]  /*06e0*/  BAR.SYNC.DEFER_BLOCKING 0x0 ;  /* 0x0000000000007b1d */ /* 0x004fec0000010000 */
[----:B------:R-:W-:Y:S02]  /*06f0*/  BSSY B1, `(.L_x_14) ;  /* 0x000000b000017945 */ /* 0x000fe40003800000 */
[----:B------:R-:W-:Y:S06]  /*0700*/  BAR.SYNC.DEFER_BLOCKING 0x0 ;  /* 0x0000000000007b1d */ /* 0x000fec0000010000 */
[----:B------:R2:W-:Y:S01]  /*0710*/  @!P0 STS [R14], RZ ;  /* 0x000000ff0e008388 */ /* 0x0005e20000000800 */
[----:B------:R-:W-:Y:S01]  /*0720*/  NOP ;  /* 0x0000000000007918 */ /* 0x000fe20000000000 */
[----:B------:R-:W-:Y:S05]  /*0730*/  @P2 BRA `(.L_x_15) ;  /* 0x0000000000182947 */ /* 0x000fea0003800000 */
[----:B-1----:R-:W1:Y:S01]  /*0740*/  LDS R4, [UR16+0x8] ;  /* 0x00000810ff047984 */ /* 0x002e620008000800 */
[----:B------:R-:W3:Y:S01]  /*0750*/  LDC.64 R8, c[0x0][0x218] ;  /* 0x00008600ff087b82 */ /* 0x000ee20000000a00 */
[----:B------:R-:W-:Y:S02]  /*0760*/  IMAD.MOV.U32 R5, RZ, RZ, 0x70 ;  /* 0x00000070ff057424 */ /* 0x000fe400078e00ff */
[----:B---3--:R3:W-:Y:S03]  /*0770*/  STS.64 [UR16], R8 ;  /* 0x00000008ff007988 */ /* 0x0087e60008000a10 */
[----:B-1----:R-:W-:-:S05]  /*0780*/  LOP3.LUT R4, R4, 0x10, R5, 0xd8, !PT ;  /* 0x0000001004047812 */ /* 0x002fca00078ed805 */
[----:B------:R3:W-:Y:S02]  /*0790*/  STS [UR16+0x8], R4 ;  /* 0x00000804ff007988 */ /* 0x0007e40008000810 */
.L_x_15:
[----:B-1----:R-:W-:Y:S05]  /*07a0*/  BSYNC B1 ;  /* 0x0000000000017941 */ /* 0x002fea0003800000 */
.L_x_14:
[----:B------:R-:W-:Y:S04]  /*07b0*/  BSSY B1, `(.L_x_16) ;  /* 0x000000a000017945 */ /* 0x000fe80003800000 */
[----:B------:R-:W-:Y:S05]  /*07c0*/  @P2 BRA `(.L_x_17) ;  /* 0x0000000000202947 */ /* 0x000fea0003800000 */
[----:B---3--:R-:W1:Y:S01]  /*07d0*/  LDS R4, [UR16+0x34] ;  /* 0x00003410ff047984 */ /* 0x008e620008000800 */
[----:B------:R-:W-:Y:S02]  /*07e0*/  IMAD.MOV.U32 R9, RZ, RZ, 0x3f000000 ;  /* 0x3f000000ff097424 */ /* 0x000fe400078e00ff */
[----:B------:R-:W-:Y:S01]  /*07f0*/  @!P2 IMAD.MOV.U32 R5, RZ, RZ, 0x7f ;  /* 0x0000007fff05a424 */ /* 0x000fe200078e00ff */
[----:B------:R-:W3:Y:S02]  /*0800*/  @!P2 LDS R8, [UR16+0x38] ;  /* 0x00003810ff08a984 */ /* 0x000ee40008000800 */
[----:B-1----:R-:W-:Y:S02]  /*0810*/  LOP3.LUT R4, R4, 0xff000000, R9, 0xb8, !PT ;  /* 0xff00000004047812 */ /* 0x002fe400078eb809 */
[----:B---3--:R-:W-:-:S03]  /*0820*/  @!P2 LOP3.LUT R5, R8, 0xff, R5, 0xb8, !PT ;  /* 0x000000ff0805a812 */ /* 0x008fc600078eb805 */
[----:B------:R1:W-:Y:S04]  /*0830*/  STS [UR16+0x34], R4 ;  /* 0x00003404ff007988 */ /* 0x0003e80008000810 */
[----:B------:R1:W-:Y:S02]  /*0840*/  @!P2 STS [UR16+0x38], R5 ;  /* 0x00003805ff00a988 */ /* 0x0003e40008000810 */
.L_x_17:
[----:B------:R-:W-:Y:S05]  /*0850*/  BSYNC B1 ;  /* 0x0000000000017941 */ /* 0x000fea0003800000 */
.L_x_16:
[----:B------:R-:W-:Y:S04]  /*0860*/  BSSY B1, `(.L_x_18) ;  /* 0x0000004000017945 */ /* 0x000fe80003800000 */
[----:B------:R-:W-:Y:S05]  /*0870*/  @P2 BRA `(.L_x_19) ;  /* 0x0000000000082947 */ /* 0x000fea0003800000 */
[----:B------:R4:W-:Y:S04]  /*0880*/  STS [UR16+0x24], R11 ;  /* 0x0000240bff007988 */ /* 0x0009e80008000810 */
[----:B------:R4:W-:Y:S02]  /*0890*/  STS [UR16+0x20], R3 ;  /* 0x00002003ff007988 */ /* 0x0009e40008000810 */
.L_x_19:
[----:B------:R-:W-:Y:S05]  /*08a0*/  BSYNC B1 ;  /* 0x0000000000017941 */ /* 0x000fea0003800000 */
.L_x_18:
[----:B------:R-:W-:Y:S04]  /*08b0*/  BSSY B1, `(.L_x_20) ;  /* 0x000000e000017945 */ /* 0x000fe80003800000 */
[----:B------:R-:W-:Y:S05]  /*08c0*/  @P2 BRA `(.L_x_21) ;  /* 0x0000000000302947 */ /* 0x000fea0003800000 */
[----:B-1----:R-:W1:Y:S01]  /*08d0*/  LDS R5, [UR16+0x34] ;  /* 0x00003410ff057984 */ /* 0x002e620008000800 */
[----:B---3--:R-:W3:Y:S03]  /*08e0*/  LDC.64 R8, c[0x0][0x240] ;  /* 0x00009000ff087b82 */ /* 0x008ee60000000a00 */
[----:B------:R-:W5:Y:S01]  /*08f0*/  LDS R4, [UR16+0x1c] ;  /* 0x00001c10ff047984 */ /* 0x000f620008000800 */
[C---:B---3--:R-:W-:Y:S01]  /*0900*/  SHF.L.U64.HI R9, R8.reuse, 0x1, R9 ;  /* 0x0000000108097819 */ /* 0x048fe20000010209 */
[----:B------:R-:W-:-:S03]  /*0910*/  IMAD.SHL.U32 R8, R8, 0x2, RZ ;  /* 0x0000000208087824 */ /* 0x000fc600078e00ff */
[--C-:B----4-:R-:W-:Y:S02]  /*0920*/  SHF.R.U32.HI R11, RZ, 0x4, R9.reuse ;  /* 0x00000004ff0b7819 */ /* 0x110fe40000011609 */
[----:B------:R-:W-:-:S05]  /*0930*/  SHF.R.U64 R8, R8, 0x4, R9 ;  /* 0x0000000408087819 */ /* 0x000fca0000001209 */
[----:B------:R3:W-:Y:S01]  /*0940*/  STS [UR16+0xc], R8 ;  /* 0x00000c08ff007988 */ /* 0x0007e20008000810 */
[----:B-1----:R-:W-:Y:S02]  /*0950*/  LOP3.LUT R5, R5, 0x7, RZ, 0xb8, !PT ;  /* 0x0000000705057812 */ /* 0x002fe400078eb8ff */
[----:B-----5:R-:W-:-:S03]  /*0960*/  LOP3.LUT R4, R4, 0xf, R11, 0xb8, !PT ;  /* 0x0000000f04047812 */ /* 0x020fc600078eb80b */
[----:B------:R3:W-:Y:S04]  /*0970*/  STS [UR16+0x34], R5 ;  /* 0x00003405ff007988 */ /* 0x0007e80008000810 */
[----:B------:R3:W-:Y:S02]  /*0980*/  STS [UR16+0x1c], R4 ;  /* 0x00001c04ff007988 */ /* 0x0007e40008000810 */
.L_x_21:
[----:B------:R-:W-:Y:S05]  /*0990*/  BSYNC B1 ;  /* 0x0000000000017941 */ /* 0x000fea0003800000 */
.L_x_20:
[----:B------:R-:W-:Y:S04]  /*09a0*/  BSSY B2, `(.L_x_22) ;  /* 0x000001a000027945 */ /* 0x000fe80003800000 */
[----:B------:R-:W-:Y:S04]  /*09b0*/  BSSY B1, `(.L_x_23) ;  /* 0x0000015000017945 */ /* 0x000fe80003800000 */
[----:B------:R-:W-:Y:S05]  /*09c0*/  @P2 BRA `(.L_x_24) ;  /* 0x0000000000202947 */ /* 0x000fea0003800000 */
[----:B-1-3--:R-:W1:Y:S02]  /*09d0*/  LDS R4, [UR16+0x34] ;  /* 0x00003410ff047984 */ /* 0x00ae640008000800 */
[----:B-1----:R-:W-:-:S05]  /*09e0*/  LOP3.LUT R4, R4, 0x38, RZ, 0xb8, !PT ;  /* 0x0000003804047812 */ /* 0x002fca00078eb8ff */
[----:B------:R1:W-:Y:S01]  /*09f0*/  STS [UR16+0x34], R4 ;  /* 0x00003404ff007988 */ /* 0x0003e20008000810 */
[----:B------:R-:W-:Y:S05]  /*0a00*/  @P2 BRA `(.L_x_25) ;  /* 0x0000000000202947 */ /* 0x000fea0003800000 */
[----:B-1----:R-:W1:Y:S01]  /*0a10*/  LDS R4, [UR16+0x8] ;  /* 0x00000810ff047984 */ /* 0x002e620008000800 */
[----:B------:R-:W-:-:S05]  /*0a20*/  IMAD.MOV.U32 R5, RZ, RZ, 0x780 ;  /* 0x00000780ff057424 */ /* 0x000fca00078e00ff */
[----:B-1----:R-:W-:-:S05]  /*0a30*/  LOP3.LUT R4, R4, 0x500, R5, 0xd8, !PT ;  /* 0x0000050004047812 */ /* 0x002fca00078ed805 */
[----:B------:R5:W-:Y:S02]  /*0a40*/  STS [UR16+0x8], R4 ;  /* 0x00000804ff007988 */ /* 0x000be40008000810 */
.L_x_24:
[----:B------:R-:W-:Y:S05]  /*0a50*/  @P2 BRA `(.L_x_26) ;  /* 0x0000000000282947 */ /* 0x000fea0003800000 */
[----:B-1-3-5:R-:W1:Y:S02]  /*0a60*/  LDS R4, [UR16+0x8] ;  /* 0x00000810ff047984 */ /* 0x02ae640008000800 */
[----:B-1----:R-:W-:-:S05]  /*0a70*/  LOP3.LUT R4, R4, 0x1800, RZ, 0xb8, !PT ;  /* 0x0000180004047812 */ /* 0x002fca00078eb8ff */
[----:B------:R3:W-:Y:S02]  /*0a80*/  STS [UR16+0x8], R4 ;  /* 0x00000804ff007988 */ /* 0x0007e40008000810 */
.L_x_25:
[----:B------:R-:W-:Y:S05]  /*0a90*/  @P2 BREAK B1 ;  /* 0x0000000000012942 */ /* 0x000fea0003800000 */
[----:B------:R-:W-:Y:S05]  /*0aa0*/  @P2 BRA `(.L_x_27) ;  /* 0x0000000000242947 */ /* 0x000fea0003800000 */
[----:B-1-3--:R-:W1:Y:S01]  /*0ab0*/  LDS R4, [UR16+0x8] ;  /* 0x00000810ff047984 */ /* 0x00ae620008000800 */
[----:B------:R-:W-:-:S05]  /*0ac0*/  IMAD.MOV.U32 R5, RZ, RZ, 0x6000 ;  /* 0x00006000ff057424 */ /* 0x000fca00078e00ff */
[----:B-1----:R-:W-:-:S04]  /*0ad0*/  LOP3.LUT R4, R4, 0x6000, R5, 0xd8, !PT ;  /* 0x0000600004047812 */ /* 0x002fc800078ed805 */
[----:B------:R-:W-:-:S05]  /*0ae0*/  LOP3.LUT R4, R4, 0x400000, RZ, 0xb8, !PT ;  /* 0x0040000004047812 */ /* 0x000fca00078eb8ff */
[----:B------:R1:W-:Y:S02]  /*0af0*/  STS [UR16+0x8], R4 ;  /* 0x00000804ff007988 */ /* 0x0003e40008000810 */
.L_x_26:
[----:B------:R-:W-:Y:S05]  /*0b00*/  BSYNC B1 ;  /* 0x0000000000017941 */ /* 0x000fea0003800000 */
.L_x_23:
[----:B-1-3-5:R-:W1:Y:S02]  /*0b10*/  @!P2 LDS R4, [UR16+0x8] ;  /* 0x00000810ff04a984 */ /* 0x02ae640008000800 */
[----:B-1----:R-:W-:-:S05]  /*0b20*/  @!P2 LOP3.LUT R4, R4, 0x8000, RZ, 0xb8, !PT ;  /* 0x000080000404a812 */ /* 0x002fca00078eb8ff */
[----:B------:R5:W-:Y:S02]  /*0b30*/  @!P2 STS [UR16+0x8], R4 ;  /* 0x00000804ff00a988 */ /* 0x000be40008000810 */
.L_x_27:
[----:B------:R-:W-:Y:S05]  /*0b40*/  BSYNC B2 ;  /* 0x0000000000027941 */ /* 0x000fea0003800000 */
.L_x_22:
[----:B------:R-:W-:Y:S05]  /*0b50*/  WARPSYNC.ALL ;  /* 0x0000000000007948 */ /* 0x000fea0003800000 */
[----:B------:R-:W-:-:S04]  /*0b60*/  UIADD3 UR49, UR4, 0x80, URZ ;  /* 0x0000008004317890 */ /* 0x000fc8000fffe03f */
[----:B------:R-:W-:-:S04]  /*0b70*/  UIADD3 UR48, UP0, UR49, UR50, URZ ;  /* 0x0000003231307290 */ /* 0x000fc8000ff1e03f */
[----:B------:R-:W-:Y:S01]  /*0b80*/  ULEA.HI.X.SX32 UR49, UR49, UR51, 0x1, UP0 ;  /* 0x0000003331317291 */ /* 0x000fe200080f0e3f */
[----:B------:R-:W-:Y:S11]  /*0b90*/  @P0 BRA `(.L_x_28) ;  /* 0x0000000000280947 */ /* 0x000ff60003800000 */
[----:B-1-3-5:R-:W1:Y:S01]  /*0ba0*/  S2R R4, SR_LANEID ;  /* 0x0000000000047919 */ /* 0x02ae620000000000 */
[----:B------:R-:W-:Y:S05]  /*0bb0*/  WARPSYNC.ALL ;  /* 0x0000000000007948 */ /* 0x000fea0003800000 */
[----:B-1----:R-:W-:-:S05]  /*0bc0*/  IMAD.SHL.U32 R8, R4, 0x4, RZ ;  /* 0x0000000404087824 */ /* 0x002fca00078e00ff */
[----:B------:R-:W1:Y:S01]  /*0bd0*/  LDS R9, [R8+UR16] ;  /* 0x0000001008097984 */ /* 0x000e620008000800 */
[----:B------:R-:W-:-:S05]  /*0be0*/  IADD3 R4, P1, R8, UR48, RZ ;  /* 0x0000003008047c10 */ /* 0x000fca000ff3e0ff */
[----:B------:R-:W-:-:S05]  /*0bf0*/  IMAD.X R5, RZ, RZ, UR49, P1 ;  /* 0x00000031ff057e24 */ /* 0x000fca00088e06ff */
[----:B-1----:R1:W3:Y:S01]  /*0c00*/  ATOMG.E.EXCH.STRONG.GPU PT, RZ, [R4], R9 ;  /* 0x0000000904ff73a8 */ /* 0x0022e200041ee100 */
[----:B------:R-:W-:-:S04]  /*0c10*/  DEPBAR {5,4,3,2,1,0} ;  /* 0x0000003f0000791a */ /* 0x000fc80000000000 */
[----:B------:R1:W-:Y:S01]  /*0c20*/  UTMACCTL.IV [UR48] ;  /* 0x00000000300079b9 */ /* 0x0003e20008000000 */
[----:B------:R-:W-:Y:S01]  /*0c30*/  NOP ;  /* 0x0000000000007918 */ /* 0x000fe20000000000 */
.L_x_28:
[----:B------:R-:W-:Y:S05]  /*0c40*/  @P0 BRA `(.L_x_29) ;  /* 0x00000000000c0947 */ /* 0x000fea0003800000 */
[----:B------:R0:W-:Y:S01]  /*0c50*/  UTMACMDFLUSH ;  /* 0x00000000000079b7 */ /* 0x0001e20000000000 */
[----:B------:R-:W-:Y:S05]  /*0c60*/  @P0 BRA `(.L_x_29) ;  /* 0x0000000000040947 */ /* 0x000fea0003800000 */
[----:B------:R-:W-:-:S04]  /*0c70*/  DEPBAR.LE SB0, 0x0 ;  /* 0x000080000000791a */ /* 0x000fc80000000000 */
.L_x_29:
[----:B------:R-:W-:Y:S05]  /*0c80*/  WARPSYNC.ALL ;  /* 0x0000000000007948 */ /* 0x000fea0003800000 */
[----:B---3--:R-:W-:Y:S06]  /*0c90*/  BAR.SYNC.DEFER_BLOCKING 0x0 ;  /* 0x0000000000007b1d */ /* 0x008fec0000010000 */
[----:B------:R-:W-:Y:S02]  /*0ca0*/  BSSY B2, `(.L_x_30) ;  /* 0x000000b000027945 */ /* 0x000fe40003800000 */
[----:B------:R-:W-:Y:S06]  /*0cb0*/  BAR.SYNC.DEFER_BLOCKING 0x0 ;  /* 0x0000000000007b1d */ /* 0x000fec0000010000 */
[----:B------:R3:W-:Y:S01]  /*0cc0*/  @!P0 STS [R14], RZ ;  /* 0x000000ff0e008388 */ /* 0x0007e20000000800 */
[----:B------:R-:W-:Y:S01]  /*0cd0*/  NOP ;  /* 0x0000000000007918 */ /* 0x000fe20000000000 */
[----:B------:R-:W-:Y:S05]  /*0ce0*/  @P2 BRA `(.L_x_31) ;  /* 0x0000000000182947 */ /* 0x000fea0003800000 */
[----:B-1---5:R-:W1:Y:S01]  /*0cf0*/  LDS R4, [UR16+0x8] ;  /* 0x00000810ff047984 */ /* 0x022e620008000800 */
[----:B------:R-:W5:Y:S01]  /*0d00*/  LDC.64 R8, c[0x0][0x220] ;  /* 0x00008800ff087b82 */ /* 0x000f620000000a00 */
[----:B------:R-:W-:Y:S02]  /*0d10*/  IMAD.MOV.U32 R5, RZ, RZ, 0x70 ;  /* 0x00000070ff057424 */ /* 0x000fe400078e00ff */
[----:B-----5:R5:W-:Y:S03]  /*0d20*/  STS.64 [UR16], R8 ;  /* 0x00000008ff007988 */ /* 0x020be60008000a10 */
[----:B-1----:R-:W-:-:S05]  /*0d30*/  LOP3.LUT R4, R4, 0x10, R5, 0xd8, !PT ;  /* 0x0000001004047812 */ /* 0x002fca00078ed805 */
[----:B------:R5:W-:Y:S02]  /*0d40*/  STS [UR16+0x8], R4 ;  /* 0x00000804ff007988 */ /* 0x000be40008000810 */
.L_x_31:
[----:B-1----:R-:W-:Y:S05]  /*0d50*/  BSYNC B2 ;  /* 0x0000000000027941 */ /* 0x002fea0003800000 */
.L_x_30:
[----:B------:R-:W-:Y:S04]  /*0d60*/  BSSY B3, `(.L_x_32) ;  /* 0x0000011000037945 */ /* 0x000fe80003800000 */
[----:B------:R-:W-:Y:S04]  /*0d70*/  BSSY B2, `(.L_x_33) ;  /* 0x000000e000027945 */ /* 0x000fe80003800000 */
[----:B------:R-:W-:Y:S05]  /*0d80*/  @P2 BRA `(.L_x_34) ;  /* 0x0000000000242947 */ /* 0x000fea0003800000 */
[----:B-----5:R-:W1:Y:S01]  /*0d90*/  LDS R4, [UR16+0x34] ;  /* 0x00003410ff047984 */ /* 0x020e620008000800 */
[----:B------:R-:W-:-:S05]  /*0da0*/  IMAD.MOV.U32 R5, RZ, RZ, 0x3f000000 ;  /* 0x3f000000ff057424 */ /* 0x000fca00078e00ff */
[----:B-1----:R-:W-:-:S05]  /*0db0*/  LOP3.LUT R4, R4, 0xff000000, R5, 0xb8, !PT ;  /* 0xff00000004047812 */ /* 0x002fca00078eb805 */
[----:B------:R1:W-:Y:S01]  /*0dc0*/  STS [UR16+0x34], R4 ;  /* 0x00003404ff007988 */ /* 0x0003e20008000810 */
[----:B------:R-:W-:Y:S05]  /*0dd0*/  @P2 BRA `(.L_x_35) ;  /* 0x00000000001c2947 */ /* 0x000fea0003800000 */
[----:B-1----:R-:W1:Y:S01]  /*0de0*/  LDS R4, [UR16+0x38] ;  /* 0x00003810ff047984 */ /* 0x002e620008000800 */
[----:B------:R-:W-:-:S05]  /*0df0*/  IMAD.MOV.U32 R5, RZ, RZ, 0x3f ;  /* 0x0000003fff057424 */ /* 0x000fca00078e00ff */
[----:B-1----:R-:W-:-:S05]  /*0e00*/  LOP3.LUT R4, R4, 0xff, R5, 0xb8, !PT ;  /* 0x000000ff04047812 */ /* 0x002fca00078eb805 */
[----:B------:R1:W-:Y:S02]  /*0e10*/  STS [UR16+0x38], R4 ;  /* 0x00003804ff007988 */ /* 0x0003e40008000810 */
.L_x_34:
[----:B------:R-:W-:Y:S05]  /*0e20*/  @P2 BREAK B2 ;  /* 0x0000000000022942 */ /* 0x000fea0003800000 */
[----:B------:R-:W-:Y:S05]  /*0e30*/  @P2 BRA `(.L_x_36) ;  /* 0x00000000000c2947 */ /* 0x000fea0003800000 */
[----:B------:R1:W-:Y:S02]  /*0e40*/  STS [UR16+0x20], R3 ;  /* 0x00002003ff007988 */ /* 0x0003e40008000810 */
.L_x_35:
[----:B------:R-:W-:Y:S05]  /*0e50*/  BSYNC B2 ;  /* 0x0000000000027941 */ /* 0x000fea0003800000 */
.L_x_33:
[----:B------:R1:W-:Y:S02]  /*0e60*/  @!P2 STS [UR16+0x24], R2 ;  /* 0x00002402ff00a988 */ /* 0x0003e40008000810 */
.L_x_36:
[----:B------:R-:W-:Y:S05]  /*0e70*/  BSYNC B3 ;  /* 0x0000000000037941 */ /* 0x000fea0003800000 */
.L_x_32:
[----:B------:R-:W-:Y:S05]  /*0e80*/  WARPSYNC.ALL ;  /* 0x0000000000007948 */ /* 0x000fea0003800000 */
[----:B------:R-:W-:Y:S04]  /*0e90*/  BSSY B3, `(.L_x_37) ;  /* 0x000000e000037945 */ /* 0x000fe80003800000 */
[----:B------:R-:W-:Y:S05]  /*0ea0*/  @P2 BRA `(.L_x_38) ;  /* 0x0000000000302947 */ /* 0x000fea0003800000 */
[----:B-1--4-:R-:W1:Y:S01]  /*0eb0*/  LDS R3, [UR16+0x34] ;  /* 0x00003410ff037984 */ /* 0x012e620008000800 */
[----:B-----5:R-:W4:Y:S03]  /*0ec0*/  LDC.64 R4, c[0x0][0x248] ;  /* 0x00009200ff047b82 */ /* 0x020f260000000a00 */
[----:B------:R-:W5:Y:S01]  /*0ed0*/  LDS R2, [UR16+0x1c] ;  /* 0x00001c10ff027984 */ /* 0x000f620008000800 */
[C---:B----4-:R-:W-:Y:S01]  /*0ee0*/  SHF.L.U64.HI R5, R4.reuse, 0x1, R5 ;  /* 0x0000000104057819 */ /* 0x050fe20000010205 */
[----:B------:R-:W-:-:S03]  /*0ef0*/  IMAD.SHL.U32 R4, R4, 0x2, RZ ;  /* 0x0000000204047824 */ /* 0x000fc600078e00ff */
[--C-:B------:R-:W-:Y:S02]  /*0f00*/  SHF.R.U32.HI R9, RZ, 0x4, R5.reuse ;  /* 0x00000004ff097819 */ /* 0x100fe40000011605 */
[----:B------:R-:W-:-:S05]  /*0f10*/  SHF.R.U64 R4, R4, 0x4, R5 ;  /* 0x0000000404047819 */ /* 0x000fca0000001205 */
[----:B------:R4:W-:Y:S01]  /*0f20*/  STS [UR16+0xc], R4 ;  /* 0x00000c04ff007988 */ /* 0x0009e20008000810 */
[----:B-1----:R-:W-:Y:S02]  /*0f30*/  LOP3.LUT R3, R3, 0x7, RZ, 0xb8, !PT ;  /* 0x0000000703037812 */ /* 0x002fe400078eb8ff */
[----:B-----5:R-:W-:-:S03]  /*0f40*/  LOP3.LUT R2, R2, 0xf, R9, 0xb8, !PT ;  /* 0x0000000f02027812 */ /* 0x020fc600078eb809 */
[----:B------:R4:W-:Y:S04]  /*0f50*/  STS [UR16+0x34], R3 ;  /* 0x00003403ff007988 */ /* 0x0009e80008000810 */
[----:B------:R4:W-:Y:S02]  /*0f60*/  STS [UR16+0x1c], R2 ;  /* 0x00001c02ff007988 */ /* 0x0009e40008000810 */
.L_x_38:
[----:B------:R-:W-:Y:S05]  /*0f70*/  BSYNC B3 ;  /* 0x0000000000037941 */ /* 0x000fea0003800000 */
.L_x_37:
[----:B------:R-:W-:Y:S04]  /*0f80*/  BSSY B3, `(.L_x_39) ;  /* 0x000001a000037945 */ /* 0x000fe80003800000 */
[----:B------:R-:W-:Y:S04]  /*0f90*/  BSSY B4, `(.L_x_40) ;  /* 0x0000015000047945 */ /* 0x000fe80003800000 */
[----:B------:R-:W-:Y:S05]  /*0fa0*/  @P2 BRA `(.L_x_41) ;  /* 0x0000000000202947 */ /* 0x000fea0003800000 */
[----:B-1--4-:R-:W1:Y:S02]  /*0fb0*/  LDS R2, [UR16+0x34] ;  /* 0x00003410ff027984 */ /* 0x012e640008000800 */
[----:B-1----:R-:W-:-:S05]  /*0fc0*/  LOP3.LUT R2, R2, 0x38, RZ, 0xb8, !PT ;  /* 0x0000003802027812 */ /* 0x002fca00078eb8ff */
[----:B------:R1:W-:Y:S01]  /*0fd0*/  STS [UR16+0x34], R2 ;  /* 0x00003402ff007988 */ /* 0x0003e20008000810 */
[----:B------:R-:W-:Y:S05]  /*0fe0*/  @P2 BRA `(.L_x_42) ;  /* 0x0000000000202947 */ /* 0x000fea0003800000 */
[----:B-1----:R-:W1:Y:S01]  /*0ff0*/  LDS R2, [UR16+0x8] ;  /* 0x00000810ff027984 */ /* 0x002e620008000800 */
[----:B------:R-:W-:-:S05]  /*1000*/  IMAD.MOV.U32 R3, RZ, RZ, 0x780 ;  /* 0x00000780ff037424 */ /* 0x000fca00078e00ff */
[----:B-1----:R-:W-:-:S05]  /*1010*/  LOP3.LUT R2, R2, 0x500, R3, 0xd8, !PT ;  /* 0x0000050002027812 */ /* 0x002fca00078ed803 */
[----:B------:R1:W-:Y:S02]  /*1020*/  STS [UR16+0x8], R2 ;  /* 0x00000802ff007988 */ /* 0x0003e40008000810 */
.L_x_41:
[----:B------:R-:W-:Y:S05]  /*1030*/  @P2 BRA `(.L_x_43) ;  /* 0x0000000000282947 */ /* 0x000fea0003800000 */
[----:B-1--4-:R-:W1:Y:S02]  /*1040*/  LDS R2, [UR16+0x8] ;  /* 0x00000810ff027984 */ /* 0x012e640008000800 */
[----:B-1----:R-:W-:-:S05]  /*1050*/  LOP3.LUT R2, R2, 0x1800, RZ, 0xb8, !PT ;  /* 0x0000180002027812 */ /* 0x002fca00078eb8ff */
[----:B------:R4:W-:Y:S02]  /*1060*/  STS [UR16+0x8], R2 ;  /* 0x00000802ff007988 */ /* 0x0009e40008000810 */
.L_x_42:
[----:B------:R-:W-:Y:S05]  /*1070*/  @P2 BREAK B4 ;  /* 0x0000000000042942 */ /* 0x000fea0003800000 */
[----:B------:R-:W-:Y:S05]  /*1080*/  @P2 BRA `(.L_x_44) ;  /* 0x0000000000242947 */ /* 0x000fea0003800000 */
[----:B-1--4-:R-:W1:Y:S01]  /*1090*/  LDS R2, [UR16+0x8] ;  /* 0x00000810ff027984 */ /* 0x012e620008000800 */
[----:B------:R-:W-:-:S05]  /*10a0*/  IMAD.MOV.U32 R3, RZ, RZ, 0x6000 ;  /* 0x00006000ff037424 */ /* 0x000fca00078e00ff */
[----:B-1----:R-:W-:-:S04]  /*10b0*/  LOP3.LUT R2, R2, 0x6000, R3, 0xd8, !PT ;  /* 0x0000600002027812 */ /* 0x002fc800078ed803 */
[----:B------:R-:W-:-:S05]  /*10c0*/  LOP3.LUT R2, R2, 0x400000, RZ, 0xb8, !PT ;  /* 0x0040000002027812 */ /* 0x000fca00078eb8ff */
[----:B------:R1:W-:Y:S02]  /*10d0*/  STS [UR16+0x8], R2 ;  /* 0x00000802ff007988 */ /* 0x0003e40008000810 */
.L_x_43:
[----:B------:R-:W-:Y:S05]  /*10e0*/  BSYNC B4 ;  /* 0x0000000000047941 */ /* 0x000fea0003800000 */
.L_x_40:
[----:B-1--4-:R-:W1:Y:S02]  /*10f0*/  @!P2 LDS R2, [UR16+0x8] ;  /* 0x00000810ff02a984 */ /* 0x012e640008000800 */
[----:B-1----:R-:W-:-:S05]  /*1100*/  @!P2 LOP3.LUT R2, R2, 0x8000, RZ, 0xb8, !PT ;  /* 0x000080000202a812 */ /* 0x002fca00078eb8ff */
[----:B------:R1:W-:Y:S02]  /*1110*/  @!P2 STS [UR16+0x8], R2 ;  /* 0x00000802ff00a988 */ /* 0x0003e40008000810 */
.L_x_44:
[----:B------:R-:W-:Y:S05]  /*1120*/  BSYNC B3 ;  /* 0x0000000000037941 */ /* 0x000fea0003800000 */
.L_x_39:
[----:B------:R-:W-:Y:S05]  /*1130*/  WARPSYNC.ALL ;  /* 0x0000000000007948 */ /* 0x000fea0003800000 */
[----:B------:R-:W-:Y:S01]  /*1140*/  UIADD3 UR4, UR4, 0x100, URZ ;  /* 0x0000010004047890 */ /* 0x000fe2000fffe03f */
[----:B------:R-:W-:Y:S01]  /*1150*/  ISETP.GE.AND P1, PT, R10, 0x1, PT ;  /* 0x000000010a00780c */ /* 0x000fe20003f26270 */
[----:B------:R-:W-:Y:S01]  /*1160*/  IMAD.MOV.U32 R24, RZ, RZ, RZ ;  /* 0x000000ffff187224 */ /* 0x000fe200078e00ff */
[----:B-----5:R-:W-:Y:S01]  /*1170*/  SHF.R.U32.HI R8, RZ, 0x5, R0 ;  /* 0x00000005ff087819 */ /* 0x020fe20000011600 */
[----:B------:R-:W-:-:S04]  /*1180*/  UIADD3 UR50, UP0, UR4, UR50, URZ ;  /* 0x0000003204327290 */ /* 0x000fc8000ff1e03f */
[----:B------:R-:W-:Y:S01]  /*1190*/  ULEA.HI.X.SX32 UR51, UR4, UR51, 0x1, UP0 ;  /* 0x0000003304337291 */ /* 0x000fe200080f0e3f */
[----:B------:R-:W-:Y:S11]  /*11a0*/  @P0 BRA `(.L_x_45) ;  /* 0x0000000000280947 */ /* 0x000ff60003800000 */
[----:B-1--4-:R-:W1:Y:S01]  /*11b0*/  S2R R2, SR_LANEID ;  /* 0x0000000000027919 */ /* 0x012e620000000000 */
[----:B------:R-:W-:Y:S05]  /*11c0*/  WARPSYNC.ALL ;  /* 0x0000000000007948 */ /* 0x000fea0003800000 */
[----:B-1----:R-:W-:-:S05]  /*11d0*/  IMAD.SHL.U32 R4, R2, 0x4, RZ ;  /* 0x0000000402047824 */ /* 0x002fca00078e00ff */
[----:B------:R-:W1:Y:S01]  /*11e0*/  LDS R5, [R4+UR16] ;  /* 0x0000001004057984 */ /* 0x000e620008000800 */
[----:B------:R-:W-:-:S05]  /*11f0*/  IADD3 R2, P3, R4, UR50, RZ ;  /* 0x0000003204027c10 */ /* 0x000fca000ff7e0ff */
[----:B------:R-:W-:-:S05]  /*1200*/  IMAD.X R3, RZ, RZ, UR51, P3 ;  /* 0x00000033ff037e24 */ /* 0x000fca00098e06ff */
[----:B-1----:R5:W4:Y:S01]  /*1210*/  ATOMG.E.EXCH.STRONG.GPU PT, RZ, [R2], R5 ;  /* 0x0000000502ff73a8 */ /* 0x002b2200041ee100 */
[----:B------:R-:W-:-:S04]  /*1220*/  DEPBAR {5,4,3,2,1,0} ;  /* 0x0000003f0000791a */ /* 0x000fc80000000000 */
[----:B------:R5:W-:Y:S01]  /*1230*/  UTMACCTL.IV [UR50] ;  /* 0x00000000320079b9 */ /* 0x000be20008000000 */
[----:B------:R-:W-:Y:S01]  /*1240*/  NOP ;  /* 0x0000000000007918 */ /* 0x000fe20000000000 */
.L_x_45:
[----:B------:R-:W-:Y:S05]  /*1250*/  @P0 BRA `(.L_x_46) ;  /* 0x00000000000c0947 */ /* 0x000fea0003800000 */
[----:B------:R0:W-:Y:S01]  /*1260*/  UTMACMDFLUSH ;  /* 0x00000000000079b7 */ /* 0x0001e20000000000 */
[----:B------:R-:W-:Y:S05]  /*1270*/  @P0 BRA `(.L_x_46) ;  /* 0x0000000000040947 */ /* 0x000fea0003800000 */
[----:B------:R-:W-:-:S04]  /*1280*/  DEPBAR.LE SB0, 0x0 ;  /* 0x000080000000791a */ /* 0x000fc80000000000 */
.L_x_46:
[----:B------:R-:W-:Y:S05]  /*1290*/  WARPSYNC.ALL ;  /* 0x0000000000007948 */ /* 0x000fea0003800000 */
[----:B----4-:R-:W-:Y:S01]  /*12a0*/  BAR.SYNC.DEFER_BLOCKING 0x0 ;  /* 0x0000000000007b1d */ /* 0x010fe20000010000 */
[----:B------:R-:W-:Y:S01]  /*12b0*/  R2UR UR17, R8 ;  /* 0x00000000081172ca */ /* 0x000fe200000e0000 */
[----:B------:R-:W-:Y:S01]  /*12c0*/  USHF.L.U32 UR52, UR53, 0x7, URZ ;  /* 0x0000000735347899 */ /* 0x000fe2000800063f */
[----:B------:R-:W-:Y:S01]  /*12d0*/  IMAD.MOV.U32 R25, RZ, RZ, RZ ;  /* 0x000000ffff197224 */ /* 0x000fe200078e00ff */
[----:B------:R-:W-:Y:S01]  /*12e0*/  USHF.L.U32 UR23, UR54, 0x6, URZ ;  /* 0x0000000636177899 */ /* 0x000fe2000800063f */
[----:B------:R-:W-:Y:S01]  /*12f0*/  CS2R R26, SRZ ;  /* 0x00000000001a7805 */ /* 0x000fe2000001ff00 */
[----:B------:R-:W-:Y:S01]  /*1300*/  VOTEU.ALL UP0, P2 ;  /* 0x00000000003f7886 */ /* 0x000fe20001000000 */
[----:B------:R-:W-:Y:S01]  /*1310*/  UMOV UR4, 0x1 ;  /* 0x0000000100047882 */ /* 0x000fe20000000000 */
[----:B------:R-:W-:-:S02]  /*1320*/  CS2R R28, SRZ ;  /* 0x00000000001c7805 */ /* 0x000fc4000001ff00 */
[----:B------:R-:W-:Y:S02]  /*1330*/  CS2R R30, SRZ ;  /* 0x00000000001e7805 */ /* 0x000fe4000001ff00 */
[----:B------:R-:W-:Y:S01]  /*1340*/  CS2R R32, SRZ ;  /* 0x0000000000207805 */ /* 0x000fe2000001ff00 */
[----:B------:R-:W-:-:S04]  /*1350*/  @!UP0 UIADD3 UR4, -UR4, 0x100000, URZ ;  /* 0x0010000004048890 */ /* 0x000fc8000fffe13f */
[----:B------:R-:W-:Y:S02]  /*1360*/  @!UP0 USHF.L.U32 UR5, UR4, 0xb, URZ ;  /* 0x0000000b04058899 */ /* 0x000fe4000800063f */
[----:B------:R-:W-:Y:S01]  /*1370*/  @!UP0 USHF.L.U32 UR4, UR4, 0x1, URZ ;  /* 0x0000000104048899 */ /* 0x000fe2000800063f */
[----:B------:R-:W-:Y:S01]  /*1380*/  CS2R R34, SRZ ;  /* 0x0000000000227805 */ /* 0x000fe2000001ff00 */
[----:B------:R-:W-:Y:S01]  /*1390*/  VOTEU.ALL UP0, P2 ;  /* 0x00000000003f7886 */ /* 0x000fe20001000000 */
[----:B------:R-:W-:Y:S02]  /*13a0*/  CS2R R36, SRZ ;  /* 0x0000000000247805 */ /* 0x000fe4000001ff00 */
[----:B------:R-:W-:Y:S02]  /*13b0*/  CS2R R38, SRZ ;  /* 0x0000000000267805 */ /* 0x000fe4000001ff00 */
[----:B------:R-:W-:Y:S02]  /*13c0*/  CS2R R40, SRZ ;  /* 0x0000000000287805 */ /* 0x000fe4000001ff00 */
[----:B------:R-:W-:-:S02]  /*13d0*/  CS2R R42, SRZ ;  /* 0x00000000002a7805 */ /* 0x000fc4000001ff00 */
[----:B------:R-:W-:Y:S02]  /*13e0*/  CS2R R44, SRZ ;  /* 0x00000000002c7805 */ /* 0x000fe4000001ff00 */
[----:B------:R-:W-:Y:S02]  /*13f0*/  CS2R R46, SRZ ;  /* 0x00000000002e7805 */ /* 0x000fe4000001ff00 */
[----:B------:R-:W-:Y:S02]  /*1400*/  CS2R R48, SRZ ;  /* 0x0000000000307805 */ /* 0x000fe4000001ff00 */
[----:B------:R-:W-:Y:S02]  /*1410*/  CS2R R50, SRZ ;  /* 0x0000000000327805 */ /* 0x000fe4000001ff00 */
[----:B------:R-:W-:Y:S02]  /*1420*/  CS2R R52, SRZ ;  /* 0x0000000000347805 */ /* 0x000fe4000001ff00 */
[----:B------:R-:W-:Y:S01]  /*1430*/  CS2R R54, SRZ ;  /* 0x0000000000367805 */ /* 0x000fe2000001ff00 */
[----:B------:R-:W4:Y:S02]  /*1440*/  FENCE.VIEW.ASYNC.S ;  /* 0x00000000000073c6 */ /* 0x000f240000000000 */
[----:B----4-:R4:W1:Y:S01]  /*1450*/  @!UP0 SYNCS.EXCH.64 URZ, [UR16+0xc000], UR4 ;  /* 0x00c00004103f85b2 */ /* 0x0108620008000100 */
[----:B------:R-:W-:Y:S05]  /*1460*/  @!P1 BRA `(.L_x_47) ;  /* 0x0000000400709947 */ /* 0x000fea0003800000 */
[----:B----4-:R-:W-:Y:S01]  /*1470*/  UIADD3 UR5, UR16, 0x8000, URZ ;  /* 0x0000800010057890 */ /* 0x010fe2000fffe03f */
[----:B------:R-:W-:Y:S01]  /*1480*/  CS2R R24, SRZ ;  /* 0x0000000000187805 */ /* 0x000fe2000001ff00 */
[----:B------:R-:W-:Y:S01]  /*1490*/  UMOV UR4, URZ ;  /* 0x0000003f00047c82 */ /* 0x000fe20008000000 */
[----:B------:R-:W-:Y:S01]  /*14a0*/  CS2R R26, SRZ ;  /* 0x00000000001a7805 */ /* 0x000fe2000001ff00 */
[----:B------:R-:W-:Y:S01]  /*14b0*/  USHF.R.U32.HI UR5, URZ, 0x4, UR5 ;  /* 0x000000043f057899 */ /* 0x000fe20008011605 */
[----:B------:R-:W-:Y:S02]  /*14c0*/  CS2R R28, SRZ ;  /* 0x00000000001c7805 */ /* 0x000fe4000001ff00 */
[----:B------:R-:W-:Y:S02]  /*14d0*/  CS2R R30, SRZ ;  /* 0x00000000001e7805 */ /* 0x000fe4000001ff00 */
[----:B------:R-:W-:Y:S01]  /*14e0*/  CS2R R32, SRZ ;  /* 0x0000000000207805 */ /* 0x000fe2000001ff00 */
[----:B------:R-:W-:Y:S01]  /*14f0*/  USGXT.U32 UR12, UR5, 0xe ;  /* 0x0000000e050c789a */ /* 0x000fe20008000000 */
[----:B------:R-:W-:-:S02]  /*1500*/  CS2R R34, SRZ ;  /* 0x0000000000227805 */ /* 0x000fc4000001ff00 */
[----:B------:R-:W-:Y:S02]  /*1510*/  CS2R R36, SRZ ;  /* 0x0000000000247805 */ /* 0x000fe4000001ff00 */
[----:B------:R-:W-:Y:S01]  /*1520*/  CS2R R38, SRZ ;  /* 0x0000000000267805 */ /* 0x000fe2000001ff00 */
[----:B------:R-:W-:Y:S01]  /*1530*/  UIADD3 UR8, UP0, UR12, 0x2, URZ ;  /* 0x000000020c087890 */ /* 0x000fe2000ff1e03f */
[----:B------:R-:W-:Y:S02]  /*1540*/  CS2R R40, SRZ ;  /* 0x0000000000287805 */ /* 0x000fe4000001ff00 */
[----:B------:R-:W-:Y:S02]  /*1550*/  CS2R R42, SRZ ;  /* 0x00000000002a7805 */ /* 0x000fe4000001ff00 */
[----:B------:R-:W-:Y:S01]  /*1560*/  CS2R R44, SRZ ;  /* 0x00000000002c7805 */ /* 0x000fe2000001ff00 */
[----:B------:R-:W-:Y:S01]  /*1570*/  UIADD3.X UR9, UR4, 0x40000040, URZ, UP0, !UPT ;  /* 0x4000004004097890 */ /* 0x000fe200087fe43f */
[----:B------:R-:W-:-:S02]  /*1580*/  CS2R R46, SRZ ;  /* 0x00000000002e7805 */ /* 0x000fc4000001ff00 */
[----:B------:R-:W-:Y:S02]  /*1590*/  CS2R R48, SRZ ;  /* 0x0000000000307805 */ /* 0x000fe4000001ff00 */
[----:B------:R-:W-:Y:S02]  /*15a0*/  CS2R R50, SRZ ;  /* 0x0000000000327805 */ /* 0x000fe4000001ff00 */
[----:B------:R-:W-:Y:S02]  /*15b0*/  CS2R R52, SRZ ;  /* 0x0000000000347805 */ /* 0x000fe4000001ff00 */
[----:B------:R-:W-:Y:S01]  /*15c0*/  CS2R R54, SRZ ;  /* 0x0000000000367805 */ /* 0x000fe2000001ff00 */
[----:B------:R-:W-:Y:S02]  /*15d0*/  UIADD3.64 UR24, UR8, 0x2, URZ ;  /* 0x0000000208187897 */ /* 0x000fe4000fffe03f */
[----:B------:R-:W-:Y:S02]  /*15e0*/  UIADD3.64 UR28, UR8, 0x4, URZ ;  /* 0x00000004081c7897 */ /* 0x000fe4000fffe03f */
[----:B------:R-:W-:-:S02]  /*15f0*/  UIADD3.64 UR32, UR8, 0x1fe, URZ ;  /* 0x000001fe08207897 */ /* 0x000fc4000fffe03f */
[----:B------:R-:W-:Y:S02]  /*1600*/  UIADD3.64 UR36, UR8, 0x200, URZ ;  /* 0x0000020008247897 */ /* 0x000fe4000fffe03f */
[----:B------:R-:W-:Y:S02]  /*1610*/  UIADD3.64 UR40, UR8, 0x202, URZ ;  /* 0x0000020208287897 */ /* 0x000fe4000fffe03f */
[----:B------:R-:W-:Y:S01]  /*1620*/  UIADD3.64 UR44, UR8, 0x204, URZ ;  /* 0x00000204082c7897 */ /* 0x000fe2000fffe03f */
[----:B------:R-:W-:-:S11]  /*1630*/  UMOV UR7, URZ ;  /* 0x0000003f00077c82 */ /* 0x000fd60008000000 */
.L_x_49:
[----:B-1----:R-:W-:Y:S01]  /*1640*/  BAR.SYNC.DEFER_BLOCKING 0x0 ;  /* 0x0000000000007b1d */ /* 0x002fe20000010000 */
[----:B------:R-:W-:Y:S01]  /*1650*/  ELECT P0, URZ, PT ;  /* 0x00000000003f782f */ /* 0x000fe20003800000 */
[----:B-----5:R-:W-:Y:S01]  /*1660*/  @!P2 IMAD.MOV.U32 R2, RZ, RZ, 0xc000 ;  /* 0x0000c000ff02a424 */ /* 0x020fe200078e00ff */
[----:B------:R-:W-:Y:S02]  /*1670*/  ULOP3.LUT UR4, UR17, 0x1, URZ, 0xc0, !UPT ;  /* 0x0000000111047892 */ /* 0x000fe4000f8ec03f */
[C---:B------:R-:W-:Y:S02]  /*1680*/  ISETP.LT.U32.AND P0, PT, R6.reuse, 0x40, P0 ;  /* 0x000000400600780c */ /* 0x040fe40000701070 */
[----:B------:R-:W-:Y:S01]  /*1690*/  ELECT P1, URZ, PT ;  /* 0x00000000003f782f */ /* 0x000fe20003820000 */
[----:B------:R-:W-:Y:S02]  /*16a0*/  ULEA UR5, UR4, UR16, 0xd ;  /* 0x0000001004057291 */ /* 0x000fe4000f8e683f */
[----:B------:R-:W-:Y:S01]  /*16b0*/  ULEA UR22, UR4, UR7, 0x6 ;  /* 0x0000000704167291 */ /* 0x000fe2000f8e303f */
[----:B------:R-:W-:Y:S01]  /*16c0*/  ISETP.LT.U32.AND P1, PT, R6, 0x40, P1 ;  /* 0x000000400600780c */ /* 0x000fe20000f21070 */
[----:B------:R-:W-:-:S02]  /*16d0*/  ULEA UR6, UR4, UR52, 0x6 ;  /* 0x0000003404067291 */ /* 0x000fc4000f8e303f */
[----:B------:R-:W-:-:S04]  /*16e0*/  ULEA UR4, UR4, UR5, 0xd ;  /* 0x0000000504047291 */ /* 0x000fc8000f8e683f */
[----:B------:R-:W-:Y:S01]  /*16f0*/  VOTEU.ANY UP0, P0 ;  /* 0x00000000003f7886 */ /* 0x000fe20000000100 */
[----:B------:R-:W-:-:S04]  /*1700*/  VOTEU.ANY UP2, P0 ;  /* 0x00000000003f7886 */ /* 0x000fc80000040100 */
[----:B------:R-:W-:Y:S01]  /*1710*/  @UP0 UIADD3 UR20, UR5, 0x8000, URZ ;  /* 0x0000800005140890 */ /* 0x000fe2000fffe03f */
[----:B------:R1:W-:Y:S01]  /*1720*/  @!P2 SYNCS.ARRIVE.TRANS64 RZ, [UR16+0xc000], R2 ;  /* 0x00c00002ffffa9a7 */ /* 0x0003e20008000010 */
[----:B------:R-:W-:Y:S01]  /*1730*/  @UP0 UIADD3 UR21, UR16, 0xc000, URZ ;  /* 0x0000c00010150890 */ /* 0x000fe2000fffe03f */
[----:B------:R-:W-:Y:S01]  /*1740*/  @UP0 UMOV UR10, UR18 ;  /* 0x00000012000a0c82 */ /* 0x000fe20008000000 */
[----:B------:R-:W-:Y:S01]  /*1750*/  @UP0 UMOV UR11, UR19 ;  /* 0x00000013000b0c82 */ /* 0x000fe20008000000 */
[----:B------:R-:W-:Y:S01]  /*1760*/  BAR.SYNC.DEFER_BLOCKING 0x0 ;  /* 0x0000000000007b1d */ /* 0x000fe20000010000 */
[----:B-1----:R-:W-:-:S05]  /*1770*/  SHF.L.U32 R2, R7, 0x1f, RZ ;  /* 0x0000001f07027819 */ /* 0x002fca00000006ff */
[----:B------:R-:W-:Y:S01]  /*1780*/  VOTEU.ANY UP1, P1 ;  /* 0x00000000003f7886 */ /* 0x000fe20000820100 */
[----:B------:R-:W-:-:S04]  /*1790*/  VOTEU.ANY UP3, P1 ;  /* 0x00000000003f7886 */ /* 0x000fc80000860100 */
[----:B------:R-:W-:Y:S01]  /*17a0*/  @UP1 UIADD3 UR5, UR16, 0xc000, URZ ;  /* 0x0000c00010051890 */ /* 0x000fe2000fffe03f */
[----:B------:R-:W-:Y:S01]  /*17b0*/  @UP1 UMOV UR14, UR48 ;  /* 0x00000030000e1c82 */ /* 0x000fe20008000000 */
[----:B------:R-:W-:Y:S01]  /*17c0*/  @UP1 UMOV UR15, UR49 ;  /* 0x00000031000f1c82 */ /* 0x000fe20008000000 */
[----:B------:R1:W-:Y:S01]  /*17d0*/  @UP2 UTMALDG.2D [UR20], [UR10] ;  /* 0x000000140a0025b4 */ /* 0x0003e20008008000 */
[----:B------:R4:W-:Y:S06]  /*17e0*/  MEMBAR.ALL.CTA ;  /* 0x0000000000007992 */ /* 0x0009ec0000008000 */
[----:B----4-:R-:W4:Y:S02]  /*17f0*/  FENCE.VIEW.ASYNC.S ;  /* 0x00000000000073c6 */ /* 0x010f240000000000 */
[----:B----4-:R-:W-:Y:S06]  /*1800*/  BAR.SYNC.DEFER_BLOCKING 0x0 ;  /* 0x0000000000007b1d */ /* 0x010fec0000010000 */
[----:B------:R1:W-:Y:S02]  /*1810*/  @UP3 UTMALDG.2D [UR4], [UR14] ;  /* 0x000000040e0035b4 */ /* 0x0003e40008008000 */
[----:B------:R-:W-:Y:S06]  /*1820*/  BAR.SYNC.DEFER_BLOCKING 0x0 ;  /* 0x0000000000007b1d */ /* 0x000fec0000010000 */
[----:B------:R-:W4:Y:S02]  /*1830*/  SYNCS.PHASECHK.TRANS64.TRYWAIT P0, [UR16+0xc000], R2 ;  /* 0x00c00002ff0075a7 */ /* 0x000f240008000150 */
[----:B-1--4-:R-:W-:Y:S05]  /*1840*/  @!P0 BRA `(.L_x_48) ;  /* 0x0000000400588947 */ /* 0x012fea0003800000 */
.L_x_50:
[----:B------:R-:W-:Y:S01]  /*1850*/  USHF.L.U32 UR4, UR17, 0x8, URZ ;  /* 0x0000000811047899 */ /* 0x000fe2000800063f */
[----:B------:R-:W-:Y:S02]  /*1860*/  WARPGROUP.DEPBAR.LE gsb0, 0x0 ;  /* 0x00008000000079c5 */ /* 0x000fe40000010000 */
[----:B------:R-:W-:Y:S01]  /*1870*/  WARPGROUP.ARRIVE ;  /* 0x00000000000079c5 */ /* 0x000fe20000000000 */
[----:B------:R-:W-:Y:S01]  /*1880*/  ULOP3.LUT UR4, UR4, 0x400, URZ, 0xc0, !UPT ;  /* 0x0000040004047892 */ /* 0x000fe2000f8ec03f */
[----:B------:R-:W1:Y:S01]  /*1890*/  LDC R2, c[0x0][0x230] ;  /* 0x00008c00ff027b82 */ /* 0x000e620000000800 */
[----:B------:R-:W-:Y:S01]  /*18a0*/  UMOV UR13, 0x40000040 ;  /* 0x40000040000d7882 */ /* 0x000fe20000000000 */
[----:B------:R-:W-:Y:S01]  /*18b0*/  UMOV UR15, 0x40000040 ;  /* 0x40000040000f7882 */ /* 0x000fe20000000000 */
[----:B------:R-:W-:Y:S01]  /*18c0*/  ULEA.HI UR4, UR16, UR4, URZ, 0x1c ;  /* 0x0000000410047291 */ /* 0x000fe2000f8fe03f */
[----:B------:R-:W-:Y:S01]  /*18d0*/  LOP3.LUT R7, R7, 0x1, RZ, 0x3c, !PT ;  /* 0x0000000107077812 */ /* 0x000fe200078e3cff */
[----:B------:R-:W-:-:S02]  /*18e0*/  UIADD3 UR7, UR7, 0x80, URZ ;  /* 0x0000008007077890 */ /* 0x000fc4000fffe03f */
[----:B------:R-:W-:-:S03]  /*18f0*/  ULOP3.LUT UR14, UR4, 0x3fff, URZ, 0xc0, !UPT ;  /* 0x00003fff040e7892 */ /* 0x000fc6000f8ec03f */
[----:B------:R-:W-:Y:S01]  /*1900*/  UMOV UR4, URZ ;  /* 0x0000003f00047c82 */ /* 0x000fe20008000000 */
[----:B------:R-:W-:-:S04]  /*1910*/  UIADD3 UR10, UP0, UR14, 0x80, URZ ;  /* 0x000000800e0a7890 */ /* 0x000fc8000ff1e03f */
[----:B------:R-:W-:Y:S01]  /*1920*/  UIADD3.X UR11, UR4, 0x40000040, URZ, UP0, !UPT ;  /* 0x40000040040b7890 */ /* 0x000fe200087fe43f */
[----:B------:R-:W-:Y:S03]  /*1930*/  HGMMA.64x64x16.F32.BF16 R24, gdesc[UR12].tnspB, R24 ;  /* 0x40e000000c1879f0 */ /* 0x000fe60008701818 */
[----:B------:R-:W-:Y:S02]  /*1940*/  UIADD3.64 UR26, UR10, 0x80, URZ ;  /* 0x000000800a1a7897 */ /* 0x000fe4000fffe03f */
[----:B------:R-:W-:Y:S02]  /*1950*/  UIADD3.64 UR30, UR10, 0x100, URZ ;  /* 0x000001000a1e7897 */ /* 0x000fe4000fffe03f */
[----:B------:R-:W-:Y:S01]  /*1960*/  UIADD3.64 UR34, UR10, 0x180, URZ ;  /* 0x000001800a227897 */ /* 0x000fe2000fffe03f */
[----:B-1----:R-:W-:Y:S01]  /*1970*/  ISETP.LE.AND P0, PT, R2, UR7, PT ;  /* 0x0000000702007c0c */ /* 0x002fe2000bf03270 */
[----:B------:R-:W-:-:S02]  /*1980*/  UIADD3.64 UR38, UR10, 0x200, URZ ;  /* 0x000002000a267897 */ /* 0x000fc4000fffe03f */
[----:B------:R-:W-:Y:S02]  /*1990*/  UIADD3.64 UR42, UR10, 0x280, URZ ;  /* 0x000002800a2a7897 */ /* 0x000fe4000fffe03f */
[----:B------:R-:W-:Y:S02]  /*19a0*/  UIADD3.64 UR46, UR10, 0x300, URZ ;  /* 0x000003000a2e7897 */ /* 0x000fe4000fffe03f */
[----:B------:R-:W-:Y:S04]  /*19b0*/  HGMMA.64x64x16.F32.BF16 R24, gdesc[UR8].tnspB, R24 ;  /* 0x40e00000081879f0 */ /* 0x000fe80008701818 */
[----:B------:R-:W-:Y:S04]  /*19c0*/  HGMMA.64x64x16.F32.BF16 R24, gdesc[UR24].tnspB, R24 ;  /* 0x40e00000181879f0 */ /* 0x000fe80008701818 */
[----:B------:R-:W-:Y:S04]  /*19d0*/  HGMMA.64x64x16.F32.BF16 R24, gdesc[UR28].tnspB, R24 ;  /* 0x40e000001c1879f0 */ /* 0x000fe80008701818 */
[----:B------:R-:W-:Y:S04]  /*19e0*/  HGMMA.64x64x16.F32.BF16 R24, gdesc[UR32].tnspB, R24 ;  /* 0x40e00000201879f0 */ /* 0x000fe80008701818 */
[----:B------:R-:W-:Y:S04]  /*19f0*/  HGMMA.64x64x16.F32.BF16 R24, gdesc[UR36].tnspB, R24 ;  /* 0x40e00000241879f0 */ /* 0x000fe80008701818 */
[----:B------:R-:W-:Y:S04]  /*1a00*/  HGMMA.64x64x16.F32.BF16 R24, gdesc[UR40].tnspB, R24 ;  /* 0x40e00000281879f0 */ /* 0x000fe80008701818 */
[----:B------:R-:W-:Y:S01]  /*1a10*/  HGMMA.64x64x16.F32.BF16 R24, gdesc[UR44].tnspB, R24, gsb0 ;  /* 0x40e000002c1879f0 */ /* 0x000fe20008001818 */
[----:B------:R-:W-:Y:S05]  /*1a20*/  @!P0 BRA `(.L_x_49) ;  /* 0xfffffffc00048947 */ /* 0x000fea000383ffff */
.L_x_47:
[C---:B-1---5:R-:W-:Y:S01]  /*1a30*/  IMAD.SHL.U32 R2, R0.reuse, 0x80, RZ ;  /* 0x0000008000027824 */ /* 0x062fe200078e00ff */
[----:B------:R-:W-:Y:S02]  /*1a40*/  WARPGROUP.DEPBAR.LE gsb0, 0x0 ;  /* 0x00008000000079c5 */ /* 0x000fe40000010000 */
[----:B------:R-:W-:Y:S01]  /*1a50*/  IMAD.SHL.U32 R3, R0, 0x40, RZ ;  /* 0x0000004000037824 */ /* 0x000fe200078e00ff */
[----:B------:R-:W-:Y:S01]  /*1a60*/  BAR.SYNC.DEFER_BLOCKING 0x0 ;  /* 0x0000000000007b1d */ /* 0x000fe20000010000 */
[----:B------:R-:W-:Y:S02]  /*1a70*/  LOP3.LUT R2, R2, 0x780, RZ, 0xc0, !PT ;  /* 0x0000078002027812 */ /* 0x000fe400078ec0ff */
[----:B------:R-:W-:Y:S02]  /*1a80*/  ELECT P0, URZ, PT ;  /* 0x00000000003f782f */ /* 0x000fe40003800000 */
[----:B------:R-:W-:Y:S01]  /*1a90*/  F2FP.BF16.F32.PACK_AB R24, R25, R24 ;  /* 0x000000181918723e */ /* 0x000fe200000010ff */
[----:B------:R-:W-:Y:S01]  /*1aa0*/  ULOP3.LUT UR17, UR17, 0x1, URZ, 0xc0, !UPT ;  /* 0x0000000111117892 */ /* 0x000fe2000f8ec03f */
[----:B------:R-:W-:Y:S01]  /*1ab0*/  LOP3.LUT R4, R2, 0x3800, R3, 0xf8, !PT ;  /* 0x0000380002047812 */ /* 0x000fe200078ef803 */
[----:B------:R-:W-:Y:S01]  /*1ac0*/  IMAD.SHL.U32 R2, R0, 0x10, RZ ;  /* 0x0000001000027824 */ /* 0x000fe200078e00ff */
[----:B------:R-:W-:Y:S01]  /*1ad0*/  F2FP.BF16.F32.PACK_AB R25, R27, R26 ;  /* 0x0000001a1b19723e */ /* 0x000fe200000010ff */
[----:B------:R-:W-:Y:S01]  /*1ae0*/  ULEA UR8, UR17, UR16, 0xd ;  /* 0x0000001011087291 */ /* 0x000fe2000f8e683f */
[----:B------:R-:W-:Y:S01]  /*1af0*/  F2FP.BF16.F32.PACK_AB R32, R33, R32 ;  /* 0x000000202120723e */ /* 0x000fe200000010ff */
[----:B------:R-:W-:Y:S01]  /*1b00*/  ULEA UR9, UR17, UR52, 0x6 ;  /* 0x0000003411097291 */ /* 0x000fe2000f8e303f */
[----:B------:R-:W-:Y:S01]  /*1b10*/  LOP3.LUT R3, R2, 0x70, RZ, 0xc0, !PT ;  /* 0x0000007002037812 */ /* 0x000fe200078ec0ff */
[----:B------:R-:W-:Y:S01]  /*1b20*/  UMOV UR10, UR23 ;  /* 0x00000017000a7c82 */ /* 0x000fe20008000000 */
[----:B------:R-:W-:-:S02]  /*1b30*/  F2FP.BF16.F32.PACK_AB R26, R29, R28 ;  /* 0x0000001c1d1a723e */ /* 0x000fc400000010ff */
[----:B------:R-:W-:Y:S02]  /*1b40*/  LOP3.LUT R3, R3, 0x10, R0, 0x78, !PT ;  /* 0x0000001003037812 */ /* 0x000fe400078e7800 */
[----:B------:R-:W-:Y:S02]  /*1b50*/  F2FP.BF16.F32.PACK_AB R27, R31, R30 ;  /* 0x0000001e1f1b723e */ /* 0x000fe400000010ff */
[----:B------:R-:W-:Y:S02]  /*1b60*/  LOP3.LUT R3, R4, R3, RZ, 0xfc, !PT ;  /* 0x0000000304037212 */ /* 0x000fe400078efcff */
[----:B------:R-:W-:Y:S02]  /*1b70*/  F2FP.BF16.F32.PACK_AB R33, R35, R34 ;  /* 0x000000222321723e */ /* 0x000fe400000010ff */
[C---:B------:R-:W-:Y:S01]  /*1b80*/  LOP3.LUT R2, R3.reuse, 0x20, RZ, 0x3c, !PT ;  /* 0x0000002003027812 */ /* 0x040fe200078e3cff */
[C---:B------:R-:W-:Y:S01]  /*1b90*/  VIADD R0, R3.reuse, UR16 ;  /* 0x0000001003007c36 */ /* 0x040fe20008000000 */
[C---:B------:R-:W-:Y:S01]  /*1ba0*/  LOP3.LUT R4, R3.reuse, 0x40, RZ, 0x3c, !PT ;  /* 0x0000004003047812 */ /* 0x040fe200078e3cff */
[----:B------:R-:W1:Y:S01]  /*1bb0*/  @!P2 SYNCS.CCTL.IV [UR16+0xc000] ;  /* 0x00c00000ff00a9b1 */ /* 0x000e620008000010 */
[----:B------:R-:W-:Y:S01]  /*1bc0*/  LOP3.LUT R3, R3, 0x60, RZ, 0x3c, !PT ;  /* 0x0000006003037812 */ /* 0x000fe200078e3cff */
[----:B------:R-:W-:Y:S01]  /*1bd0*/  VIADD R2, R2, UR16 ;  /* 0x0000001002027c36 */ /* 0x000fe20008000000 */
[----:B------:R-:W-:Y:S01]  /*1be0*/  F2FP.BF16.F32.PACK_AB R40, R41, R40 ;  /* 0x000000282928723e */ /* 0x000fe200000010ff */
[----:B------:R-:W-:Y:S01]  /*1bf0*/  VIADD R4, R4, UR16 ;  /* 0x0000001004047c36 */ /* 0x000fe20008000000 */
[----:B------:R-:W-:Y:S01]  /*1c00*/  F2FP.BF16.F32.PACK_AB R34, R37, R36 ;  /* 0x000000242522723e */ /* 0x000fe200000010ff */
[----:B------:R-:W-:Y:S01]  /*1c10*/  VIADD R3, R3, UR16 ;  /* 0x0000001003037c36 */ /* 0x000fe20008000000 */
[----:B------:R-:W-:Y:S01]  /*1c20*/  F2FP.BF16.F32.PACK_AB R35, R39, R38 ;  /* 0x000000262723723e */ /* 0x000fe200000010ff */
[----:B-1----:R-:W-:Y:S01]  /*1c30*/  STSM.16.M88.4 [R0], R24 ;  /* 0x0000001800007844 */ /* 0x002fe20000000200 */
[----:B------:R-:W-:-:S02]  /*1c40*/  F2FP.BF16.F32.PACK_AB R41, R43, R42 ;  /* 0x0000002a2b29723e */ /* 0x000fc400000010ff */
[----:B------:R-:W-:Y:S01]  /*1c50*/  F2FP.BF16.F32.PACK_AB R48, R49, R48 ;  /* 0x000000303130723e */ /* 0x000fe200000010ff */
[----:B------:R-:W-:Y:S01]  /*1c60*/  STSM.16.M88.4 [R2], R32 ;  /* 0x0000002002007844 */ /* 0x000fe20000000200 */
[----:B------:R-:W-:Y:S02]  /*1c70*/  F2FP.BF16.F32.PACK_AB R42, R45, R44 ;  /* 0x0000002c2d2a723e */ /* 0x000fe400000010ff */
[----:B------:R-:W-:Y:S02]  /*1c80*/  F2FP.BF16.F32.PACK_AB R43, R47, R46 ;  /* 0x0000002e2f2b723e */ /* 0x000fe400000010ff */
[----:B------:R-:W-:Y:S02]  /*1c90*/  F2FP.BF16.F32.PACK_AB R49, R51, R50 ;  /* 0x000000323331723e */ /* 0x000fe400000010ff */
[----:B------:R-:W-:Y:S01]  /*1ca0*/  F2FP.BF16.F32.PACK_AB R50, R53, R52 ;  /* 0x000000343532723e */ /* 0x000fe200000010ff */
[----:B------:R-:W-:Y:S01]  /*1cb0*/  STSM.16.M88.4 [R4], R40 ;  /* 0x0000002804007844 */ /* 0x000fe20000000200 */
[----:B------:R-:W-:-:S02]  /*1cc0*/  F2FP.BF16.F32.PACK_AB R51, R55, R54 ;  /* 0x000000363733723e */ /* 0x000fc400000010ff */
[----:B------:R-:W-:-:S03]  /*1cd0*/  ISETP.LT.U32.AND P0, PT, R6, 0x40, P0 ;  /* 0x000000400600780c */ /* 0x000fc60000701070 */
[----:B------:R-:W-:Y:S01]  /*1ce0*/  STSM.16.M88.4 [R3], R48 ;  /* 0x0000003003007844 */ /* 0x000fe20000000200 */
[----:B------:R1:W-:Y:S06]  /*1cf0*/  MEMBAR.ALL.CTA ;  /* 0x0000000000007992 */ /* 0x0003ec0000008000 */
[----:B-1----:R-:W1:Y:S03]  /*1d00*/  FENCE.VIEW.ASYNC.S ;  /* 0x00000000000073c6 */ /* 0x002e660000000000 */
[----:B-1----:R-:W-:Y:S01]  /*1d10*/  VOTEU.ANY UP0, P0 ;  /* 0x00000000003f7886 */ /* 0x002fe20000000100 */
[----:B------:R-:W-:-:S04]  /*1d20*/  VOTEU.ANY UP1, P0 ;  /* 0x00000000003f7886 */ /* 0x000fc80000020100 */
[----:B----4-:R-:W-:Y:S01]  /*1d30*/  @UP0 UMOV UR4, UR50 ;  /* 0x0000003200040c82 */ /* 0x010fe20008000000 */
[----:B------:R-:W-:Y:S01]  /*1d40*/  @UP0 UMOV UR5, UR51 ;  /* 0x0000003300050c82 */ /* 0x000fe20008000000 */
[----:B------:R-:W-:Y:S06]  /*1d50*/  BAR.SYNC.DEFER_BLOCKING 0x0 ;  /* 0x0000000000007b1d */ /* 0x000fec0000010000 */
[----:B------:R1:W-:Y:S01]  /*1d60*/  @UP1 UTMASTG.2D [UR8], [UR4] ;  /* 0x00000008040013b5 */ /* 0x0003e20008008000 */
[----:B------:R0:W-:Y:S01]  /*1d70*/  UTMACMDFLUSH ;  /* 0x00000000000079b7 */ /* 0x0001e20000000000 */
[----:B------:R-:W-:-:S04]  /*1d80*/  DEPBAR.LE SB0, 0x0 ;  /* 0x000080000000791a */ /* 0x000fc80000000000 */
[----:B------:R-:W-:Y:S06]  /*1d90*/  BAR.SYNC.DEFER_BLOCKING 0x0 ;  /* 0x0000000000007b1d */ /* 0x000fec0000010000 */
[----:B-1----:R-:W-:Y:S05]  /*1da0*/  EXIT ;  /* 0x000000000000794d */ /* 0x002fea0003800000 */
.L_x_48:
[----:B------:R-:W1:Y:S02]  /*1db0*/  SYNCS.PHASECHK.TRANS64.TRYWAIT P0, [UR16+0xc000], R2 ;  /* 0x00c00002ff0075a7 */ /* 0x000e640008000150 */
[----:B-1----:R-:W-:Y:S05]  /*1dc0*/  @!P0 BRA `(.L_x_48) ;  /* 0xfffffffc00f88947 */ /* 0x002fea000383ffff */
[----:B------:R-:W-:Y:S05]  /*1dd0*/  BRA `(.L_x_50) ;  /* 0xfffffff8009c7947 */ /* 0x000fea000383ffff */
.L_x_51:
[----:B------:R-:W-:-:S00]  /*1de0*/  BRA `(.L_x_51) ;  /* 0xfffffffc00fc7947 */ /* 0x000fc0000383ffff */
[----:B------:R-:W-:-:S00]  /*1df0*/  NOP ;  /* 0x0000000000007918 */ /* 0x000fc00000000000 */
        /* <DEDUP_REMOVED lines=8> */
.L_x_52:


//--------------------- .nv.shared.gluon_wgmma    --------------------------
	.section	.nv.shared.gluon_wgmma,"aw",@nobits
	.sectionflags	@""
	.align	16
	.zero		1024


//--------------------- .nv.shared.reserved.0     --------------------------
	.section	.nv.shared.reserved.0,"aw",@nobits
	.weak		__nv_reservedSMEM_offset_0_alias
	.size		__nv_reservedSMEM_offset_0_alias, 0, 0
	.other		__nv_reservedSMEM_offset_0_alias,@"STO_CUDA_RESERVED_SHARED STV_DEFAULT"
__nv_reservedSMEM_offset_0_alias:
	.zero		0


//--------------------- .nv.constant0.gluon_wgmma --------------------------
	.section	.nv.constant0.gluon_wgmma,"a",@progbits
	.sectionflags	@""
	.align	4
.nv.constant0.gluon_wgmma:
	.zero		608


//--------------------- SYMBOLS --------------------------

	.type		.nv.reservedSmem.offset0,@object
	.size		.nv.reservedSmem.offset0,0x4
